def attn_fwd(
    Q,
    K,
    V,
    Out,
    Lse,
    sm_scale,
    stride_qz,
    stride_qh,
    stride_qm,
    stride_qk,
    stride_kz,
    stride_kh,
    stride_kn,
    stride_kk,
    stride_vz,
    stride_vh,
    stride_vn,
    stride_vk,
    stride_oz,
    stride_oh,
    stride_om,
    stride_ok,
    seqlen_q,
    seqlen_k,
    BLOCK_M: tl.constexpr,
    BLOCK_N: tl.constexpr,
    HEAD_DIM: tl.constexpr,
    CAUSAL: tl.constexpr,
):
    start_m = tl.program_id(0)
    off_hz = tl.program_id(1)
    q_off = off_hz * stride_qh
    k_off = off_hz * stride_kh
    v_off = off_hz * stride_vh
    offs_m = start_m * BLOCK_M + tl.arange(0, BLOCK_M)
    offs_d = tl.arange(0, HEAD_DIM)
    offs_n = tl.arange(0, BLOCK_N)
    q_ptrs = Q + q_off + offs_m[:, None] * stride_qm + offs_d[None, :] * stride_qk
    k_ptrs = K + k_off + offs_d[:, None] * stride_kk + offs_n[None, :] * stride_kn
    v_ptrs = V + v_off + offs_n[:, None] * stride_vn + offs_d[None, :] * stride_vk
    m_i = tl.full([BLOCK_M], float("-inf"), dtype=tl.float32)
    l_i = tl.zeros([BLOCK_M], dtype=tl.float32) + 1.0
    acc = tl.zeros([BLOCK_M, HEAD_DIM], dtype=tl.float32)
    q = tl.load(q_ptrs)
    acc, l_i, m_i = _attn_fwd_inner(
        acc,
        l_i,
        m_i,
        q,
        k_ptrs,
        v_ptrs,
        sm_scale,
        stride_kn,
        stride_vn,
        start_m,
        seqlen_k,
        BLOCK_M,
        BLOCK_N,
        HEAD_DIM,
        CAUSAL,
    )
    acc = acc / l_i[:, None]
    lse = m_i + tl.math.log2(l_i) / 1.4426950408889634
    o_ptrs = (
        Out
        + off_hz * stride_oh
        + offs_m[:, None] * stride_om
        + offs_d[None, :] * stride_ok
    )
    tl.store(o_ptrs, acc.to(Out.dtype.element_ty))
    tl.store(Lse + off_hz * seqlen_q + offs_m, lse)

# config = {"BLOCK_M": 256, "BLOCK_N": 64, "HEAD_DIM": 32, "arch": "sm_90", "causal": true, "dtype": "fp16", "num_stages": 2, "num_warps": 16}
# arch = sm_90


// ===== COMPILED SASS (sm_90a) =====

	.target	sm_90a

	.elftype	@"ET_EXEC"


//--------------------- .note.nv.tkinfo           --------------------------
	.section	.note.nv.tkinfo,"",@"SHT_NOTE"
	.sectionflags	@"SHF_NOTE_NV_TKINFO"
	.tkinfo
        /*0018*/ 	.word	0x00000002
        /*0030*/ 	.string	""
        /*0030*/ 	.string	"ptxas"
        /*0030*/ 	.string	"Cuda compilation tools, release 13.0, V13.0.88"
        /*0030*/ 	.string	"Build cuda_13.0.r13.0/compiler.36424714_0"
        /*0030*/ 	.string	"-v  -suppress-debug-info  -lineinfo  -arch sm_90a "



//--------------------- .note.nv.cuinfo           --------------------------
	.section	.note.nv.cuinfo,"",@"SHT_NOTE"
	.sectionflags	@"SHF_NOTE_NV_CUINFO"
        /*0018*/ 	.short	0x0002
        /*001a*/ 	.short	0x005a
        /*001c*/ 	.short	0x0082
	.zero		2


//--------------------- .nv.info                  --------------------------
	.section	.nv.info,"",@"SHT_CUDA_INFO"
	.align	4


	//----- nvinfo : EIATTR_REGCOUNT
	.align		4
        /*0000*/ 	.byte	0x04, 0x2f
        /*0002*/ 	.short	(.L_2 - .L_1)
	.align		4
.L_1:
        /*0004*/ 	.word	index@(attn_fwd)
        /*0008*/ 	.word	0x0000006c


	//----- nvinfo : EIATTR_FRAME_SIZE
	.align		4
.L_2:
        /*000c*/ 	.byte	0x04, 0x11
        /*000e*/ 	.short	(.L_4 - .L_3)
	.align		4
.L_3:
        /*0010*/ 	.word	index@(attn_fwd)
        /*0014*/ 	.word	0x00000000


	//----- nvinfo : EIATTR_MIN_STACK_SIZE
	.align		4
.L_4:
        /*0018*/ 	.byte	0x04, 0x12
        /*001a*/ 	.short	(.L_6 - .L_5)
	.align		4
.L_5:
        /*001c*/ 	.word	index@(attn_fwd)
        /*0020*/ 	.word	0x00000000
.L_6:


//--------------------- .nv.compat                --------------------------
	.section	.nv.compat,"",@"SHT_CUDA_COMPAT_INFO"
	.align	4
        /*0000*/ 	.byte	0x02, 0x09, 0x01, 0x00, 0x02, 0x02, 0x04, 0x00, 0x02, 0x05, 0x05, 0x00, 0x03, 0x07, 0x01, 0x01
        /*0010*/ 	.byte	0x02, 0x03, 0x00, 0x00, 0x02, 0x06, 0x01, 0x00, 0x04, 0x0b, 0x08, 0x00, 0x00, 0x00, 0x00, 0x00
        /*0020*/ 	.byte	0x00, 0x00, 0x00, 0x00


//--------------------- .nv.info.attn_fwd         --------------------------
	.section	.nv.info.attn_fwd,"",@"SHT_CUDA_INFO"
	.sectionflags	@""
	.align	4


	//----- nvinfo : EIATTR_CUDA_API_VERSION
	.align		4
        /*0000*/ 	.byte	0x04, 0x37
        /*0002*/ 	.short	(.L_8 - .L_7)
.L_7:
        /*0004*/ 	.word	0x00000082


	//----- nvinfo : EIATTR_KPARAM_INFO
	.align		4
.L_8:
        /*0008*/ 	.byte	0x04, 0x17
        /*000a*/ 	.short	(.L_10 - .L_9)
.L_9:
        /*000c*/ 	.word	0x00000000
        /*0010*/ 	.short	0x0019
        /*0012*/ 	.short	0x0080
        /*0014*/ 	.byte	0x00, 0xf4, 0x21, 0x00


	//----- nvinfo : EIATTR_KPARAM_INFO
	.align		4
.L_10:
        /*0018*/ 	.byte	0x04, 0x17
        /*001a*/ 	.short	(.L_12 - .L_11)
.L_11:
        /*001c*/ 	.word	0x00000000
        /*0020*/ 	.short	0x0018
        /*0022*/ 	.short	0x0078
        /*0024*/ 	.byte	0x00, 0xf4, 0x21, 0x00


	//----- nvinfo : EIATTR_KPARAM_INFO
	.align		4
.L_12:
        /*0028*/ 	.byte	0x04, 0x17
        /*002a*/ 	.short	(.L_14 - .L_13)
.L_13:
        /*002c*/ 	.word	0x00000000
        /*0030*/ 	.short	0x0017
        /*0032*/ 	.short	0x0070
        /*0034*/ 	.byte	0x00, 0xf0, 0x11, 0x00


	//----- nvinfo : EIATTR_KPARAM_INFO
	.align		4
.L_14:
        /*0038*/ 	.byte	0x04, 0x17
        /*003a*/ 	.short	(.L_16 - .L_15)
.L_15:
        /*003c*/ 	.word	0x00000000
        /*0040*/ 	.short	0x0016
        /*0042*/ 	.short	0x006c
        /*0044*/ 	.byte	0x00, 0xf0, 0x11, 0x00


	//----- nvinfo : EIATTR_KPARAM_INFO
	.align		4
.L_16:
        /*0048*/ 	.byte	0x04, 0x17
        /*004a*/ 	.short	(.L_18 - .L_17)
.L_17:
        /*004c*/ 	.word	0x00000000
        /*0050*/ 	.short	0x0015
        /*0052*/ 	.short	0x0068
        /*0054*/ 	.byte	0x00, 0xf0, 0x11, 0x00


	//----- nvinfo : EIATTR_KPARAM_INFO
	.align		4
.L_18:
        /*0058*/ 	.byte	0x04, 0x17
        /*005a*/ 	.short	(.L_20 - .L_19)
.L_19:
        /*005c*/ 	.word	0x00000000
        /*0060*/ 	.short	0x0014
        /*0062*/ 	.short	0x0064
        /*0064*/ 	.byte	0x00, 0xf0, 0x11, 0x00


	//----- nvinfo : EIATTR_KPARAM_INFO
	.align		4
.L_20:
        /*0068*/ 	.byte	0x04, 0x17
        /*006a*/ 	.short	(.L_22 - .L_21)
.L_21:
        /*006c*/ 	.word	0x00000000
        /*0070*/ 	.short	0x0013
        /*0072*/ 	.short	0x0060
        /*0074*/ 	.byte	0x00, 0xf0, 0x11, 0x00


	//----- nvinfo : EIATTR_KPARAM_INFO
	.align		4
.L_22:
        /*0078*/ 	.byte	0x04, 0x17
        /*007a*/ 	.short	(.L_24 - .L_23)
.L_23:
        /*007c*/ 	.word	0x00000000
        /*0080*/ 	.short	0x0012
        /*0082*/ 	.short	0x005c
        /*0084*/ 	.byte	0x00, 0xf0, 0x11, 0x00


	//----- nvinfo : EIATTR_KPARAM_INFO
	.align		4
.L_24:
        /*0088*/ 	.byte	0x04, 0x17
        /*008a*/ 	.short	(.L_26 - .L_25)
.L_25:
        /*008c*/ 	.word	0x00000000
        /*0090*/ 	.short	0x0011
        /*0092*/ 	.short	0x0058
        /*0094*/ 	.byte	0x00, 0xf0, 0x11, 0x00


	//----- nvinfo : EIATTR_KPARAM_INFO
	.align		4
.L_26:
        /*0098*/ 	.byte	0x04, 0x17
        /*009a*/ 	.short	(.L_28 - .L_27)
.L_27:
        /*009c*/ 	.word	0x00000000
        /*00a0*/ 	.short	0x0010
        /*00a2*/ 	.short	0x0054
        /*00a4*/ 	.byte	0x00, 0xf0, 0x11, 0x00


	//----- nvinfo : EIATTR_KPARAM_INFO
	.align		4
.L_28:
        /*00a8*/ 	.byte	0x04, 0x17
        /*00aa*/ 	.short	(.L_30 - .L_29)
.L_29:
        /*00ac*/ 	.word	0x00000000
        /*00b0*/ 	.short	0x000f
        /*00b2*/ 	.short	0x0050
        /*00b4*/ 	.byte	0x00, 0xf0, 0x11, 0x00


	//----- nvinfo : EIATTR_KPARAM_INFO
	.align		4
.L_30:
        /*00b8*/ 	.byte	0x04, 0x17
        /*00ba*/ 	.short	(.L_32 - .L_31)
.L_31:
        /*00bc*/ 	.word	0x00000000
        /*00c0*/ 	.short	0x000e
        /*00c2*/ 	.short	0x004c
        /*00c4*/ 	.byte	0x00, 0xf0, 0x11, 0x00


	//----- nvinfo : EIATTR_KPARAM_INFO
	.align		4
.L_32:
        /*00c8*/ 	.byte	0x04, 0x17
        /*00ca*/ 	.short	(.L_34 - .L_33)
.L_33:
        /*00cc*/ 	.word	0x00000000
        /*00d0*/ 	.short	0x000d
        /*00d2*/ 	.short	0x0048
        /*00d4*/ 	.byte	0x00, 0xf0, 0x11, 0x00


	//----- nvinfo : EIATTR_KPARAM_INFO
	.align		4
.L_34:
        /*00d8*/ 	.byte	0x04, 0x17
        /*00da*/ 	.short	(.L_36 - .L_35)
.L_35:
        /*00dc*/ 	.word	0x00000000
        /*00e0*/ 	.short	0x000c
        /*00e2*/ 	.short	0x0044
        /*00e4*/ 	.byte	0x00, 0xf0, 0x11, 0x00


	//----- nvinfo : EIATTR_KPARAM_INFO
	.align		4
.L_36:
        /*00e8*/ 	.byte	0x04, 0x17
        /*00ea*/ 	.short	(.L_38 - .L_37)
.L_37:
        /*00ec*/ 	.word	0x00000000
        /*00f0*/ 	.short	0x000b
        /*00f2*/ 	.short	0x0040
        /*00f4*/ 	.byte	0x00, 0xf0, 0x11, 0x00


	//----- nvinfo : EIATTR_KPARAM_INFO
	.align		4
.L_38:
        /*00f8*/ 	.byte	0x04, 0x17
        /*00fa*/ 	.short	(.L_40 - .L_39)
.L_39:
        /*00fc*/ 	.word	0x00000000
        /*0100*/ 	.short	0x000a
        /*0102*/ 	.short	0x003c
        /*0104*/ 	.byte	0x00, 0xf0, 0x11, 0x00


	//----- nvinfo : EIATTR_KPARAM_INFO
	.align		4
.L_40:
        /*0108*/ 	.byte	0x04, 0x17
        /*010a*/ 	.short	(.L_42 - .L_41)
.L_41:
        /*010c*/ 	.word	0x00000000
        /*0110*/ 	.short	0x0009
        /*0112*/ 	.short	0x0038
        /*0114*/ 	.byte	0x00, 0xf0, 0x11, 0x00


	//----- nvinfo : EIATTR_KPARAM_INFO
	.align		4
.L_42:
        /*0118*/ 	.byte	0x04, 0x17
        /*011a*/ 	.short	(.L_44 - .L_43)
.L_43:
        /*011c*/ 	.word	0x00000000
        /*0120*/ 	.short	0x0008
        /*0122*/ 	.short	0x0034
        /*0124*/ 	.byte	0x00, 0xf0, 0x11, 0x00


	//----- nvinfo : EIATTR_KPARAM_INFO
	.align		4
.L_44:
        /*0128*/ 	.byte	0x04, 0x17
        /*012a*/ 	.short	(.L_46 - .L_45)
.L_45:
        /*012c*/ 	.word	0x00000000
        /*0130*/ 	.short	0x0007
        /*0132*/ 	.short	0x0030
        /*0134*/ 	.byte	0x00, 0xf0, 0x11, 0x00


	//----- nvinfo : EIATTR_KPARAM_INFO
	.align		4
.L_46:
        /*0138*/ 	.byte	0x04, 0x17
        /*013a*/ 	.short	(.L_48 - .L_47)
.L_47:
        /*013c*/ 	.word	0x00000000
        /*0140*/ 	.short	0x0006
        /*0142*/ 	.short	0x002c
        /*0144*/ 	.byte	0x00, 0xf0, 0x11, 0x00


	//----- nvinfo : EIATTR_KPARAM_INFO
	.align		4
.L_48:
        /*0148*/ 	.byte	0x04, 0x17
        /*014a*/ 	.short	(.L_50 - .L_49)
.L_49:
        /*014c*/ 	.word	0x00000000
        /*0150*/ 	.short	0x0005
        /*0152*/ 	.short	0x0028
        /*0154*/ 	.byte	0x00, 0xf0, 0x11, 0x00


	//----- nvinfo : EIATTR_KPARAM_INFO
	.align		4
.L_50:
        /*0158*/ 	.byte	0x04, 0x17
        /*015a*/ 	.short	(.L_52 - .L_51)
.L_51:
        /*015c*/ 	.word	0x00000000
        /*0160*/ 	.short	0x0004
        /*0162*/ 	.short	0x0020
        /*0164*/ 	.byte	0x00, 0xf4, 0x21, 0x00


	//----- nvinfo : EIATTR_KPARAM_INFO
	.align		4
.L_52:
        /*0168*/ 	.byte	0x04, 0x17
        /*016a*/ 	.short	(.L_54 - .L_53)
.L_53:
        /*016c*/ 	.word	0x00000000
        /*0170*/ 	.short	0x0003
        /*0172*/ 	.short	0x0018
        /*0174*/ 	.byte	0x00, 0xf4, 0x21, 0x00


	//----- nvinfo : EIATTR_KPARAM_INFO
	.align		4
.L_54:
        /*0178*/ 	.byte	0x04, 0x17
        /*017a*/ 	.short	(.L_56 - .L_55)
.L_55:
        /*017c*/ 	.word	0x00000000
        /*0180*/ 	.short	0x0002
        /*0182*/ 	.short	0x0010
        /*0184*/ 	.byte	0x00, 0xf4, 0x21, 0x00


	//----- nvinfo : EIATTR_KPARAM_INFO
	.align		4
.L_56:
        /*0188*/ 	.byte	0x04, 0x17
        /*018a*/ 	.short	(.L_58 - .L_57)
.L_57:
        /*018c*/ 	.word	0x00000000
        /*0190*/ 	.short	0x0001
        /*0192*/ 	.short	0x0008
        /*0194*/ 	.byte	0x00, 0xf4, 0x21, 0x00


	//----- nvinfo : EIATTR_KPARAM_INFO
	.align		4
.L_58:
        /*0198*/ 	.byte	0x04, 0x17
        /*019a*/ 	.short	(.L_60 - .L_59)
.L_59:
        /*019c*/ 	.word	0x00000000
        /*01a0*/ 	.short	0x0000
        /*01a2*/ 	.short	0x0000
        /*01a4*/ 	.byte	0x00, 0xf4, 0x21, 0x00


	//----- nvinfo : EIATTR_SPARSE_MMA_MASK
	.align		4
.L_60:
        /*01a8*/ 	.byte	0x03, 0x50
        /*01aa*/ 	.short	0x0000


	//----- nvinfo : EIATTR_MAXREG_COUNT
	.align		4
        /*01ac*/ 	.byte	0x03, 0x1b
        /*01ae*/ 	.short	0x0080


	//----- nvinfo : EIATTR_NUM_BARRIERS
	.align		4
        /*01b0*/ 	.byte	0x02, 0x4c
        /*01b2*/ 	.byte	0x01
	.zero		1


	//----- nvinfo : EIATTR_MERCURY_ISA_VERSION
	.align		4
        /*01b4*/ 	.byte	0x03, 0x5f
        /*01b6*/ 	.short	0x0101


	//----- nvinfo : EIATTR_COOP_GROUP_MASK_REGIDS
	.align		4
        /*01b8*/ 	.byte	0x04, 0x29
        /*01ba*/ 	.short	(.L_62 - .L_61)


	//   ....[0]....
.L_61:
        /*01bc*/ 	.word	0xffffffff


	//   ....[1]....
        /*01c0*/ 	.word	0xffffffff


	//   ....[2]....
        /*01c4*/ 	.word	0xffffffff


	//   ....[3]....
        /*01c8*/ 	.word	0xffffffff


	//   ....[4]....
        /*01cc*/ 	.word	0xffffffff


	//   ....[5]....
        /*01d0*/ 	.word	0xffffffff


	//   ....[6]....
        /*01d4*/ 	.word	0xffffffff


	//   ....[7]....
        /*01d8*/ 	.word	0xffffffff


	//----- nvinfo : EIATTR_COOP_GROUP_INSTR_OFFSETS
	.align		4
.L_62:
        /*01dc*/ 	.byte	0x04, 0x28
        /*01de*/ 	.short	(.L_64 - .L_63)


	//   ....[0]....
.L_63:
        /*01e0*/ 	.word	0x00001960


	//   ....[1]....
        /*01e4*/ 	.word	0x000019b0


	//   ....[2]....
        /*01e8*/ 	.word	0x00001c80


	//   ....[3]....
        /*01ec*/ 	.word	0x00001cf0


	//   ....[4]....
        /*01f0*/ 	.word	0x00002780


	//   ....[5]....
        /*01f4*/ 	.word	0x00002790


	//   ....[6]....
        /*01f8*/ 	.word	0x000027f0


	//   ....[7]....
        /*01fc*/ 	.word	0x00002800


	//----- nvinfo : EIATTR_EXIT_INSTR_OFFSETS
	.align		4
.L_64:
        /*0200*/ 	.byte	0x04, 0x1c
        /*0202*/ 	.short	(.L_66 - .L_65)


	//   ....[0]....
.L_65:
        /*0204*/ 	.word	0x00003920


	//   ....[1]....
        /*0208*/ 	.word	0x00003950


	//----- nvinfo : EIATTR_REQNTID
	.align		4
.L_66:
        /*020c*/ 	.byte	0x04, 0x10
        /*020e*/ 	.short	(.L_68 - .L_67)
.L_67:
        /*0210*/ 	.word	0x00000200
        /*0214*/ 	.word	0x00000001
        /*0218*/ 	.word	0x00000001


	//----- nvinfo : EIATTR_CBANK_PARAM_SIZE
	.align		4
.L_68:
        /*021c*/ 	.byte	0x03, 0x19
        /*021e*/ 	.short	0x0088


	//----- nvinfo : EIATTR_PARAM_CBANK
	.align		4
        /*0220*/ 	.byte	0x04, 0x0a
        /*0222*/ 	.short	(.L_70 - .L_69)
	.align		4
.L_69:
        /*0224*/ 	.word	index@(.nv.constant0.attn_fwd)
        /*0228*/ 	.short	0x0210
        /*022a*/ 	.short	0x0088


	//----- nvinfo : EIATTR_SW_WAR
	.align		4
.L_70:
        /*022c*/ 	.byte	0x04, 0x36
        /*022e*/ 	.short	(.L_72 - .L_71)
.L_71:
        /*0230*/ 	.word	0x00000008
.L_72:


//--------------------- .nv.callgraph             --------------------------
	.section	.nv.callgraph,"",@"SHT_CUDA_CALLGRAPH"
	.align	4
	.sectionentsize	8
	.align		4
        /*0000*/ 	.word	0x00000000
	.align		4
        /*0004*/ 	.word	0xffffffff
	.align		4
        /*0008*/ 	.word	0x00000000
	.align		4
        /*000c*/ 	.word	0xfffffffe
	.align		4
        /*0010*/ 	.word	0x00000000
	.align		4
        /*0014*/ 	.word	0xfffffffd
	.align		4
        /*0018*/ 	.word	0x00000000
	.align		4
        /*001c*/ 	.word	0xfffffffc


//--------------------- .nv.constant4             --------------------------
	.section	.nv.constant4,"a",@progbits
	.align	8
	.align		8
.nv.constant4:
        /*0000*/ 	.dword	_$_str


//--------------------- .text.attn_fwd            --------------------------
	.section	.text.attn_fwd,"ax",@progbits
	.align	128
        .global         attn_fwd
        .type           attn_fwd,@function
        .size           attn_fwd,(.L_x_3 - attn_fwd)
        .other          attn_fwd,@"STO_CUDA_ENTRY STV_DEFAULT"
attn_fwd:
.text.attn_fwd:
[----:B------:R-:W-:Y:S01]  /*0000*/  LDC R1, c[0x0][0x28] ;  /* 0x00000a00ff017b82 */ /* 0x000fe20000000800 */
[----:B------:R-:W0:Y:S07]  /*0010*/  S2R R29, SR_CTAID.X ;  /* 0x00000000001d7919 */ /* 0x000e2e0000002500 */
[----:B------:R-:W1:Y:S01]  /*0020*/  S2UR UR12, SR_CTAID.Y ;  /* 0x00000000000c79c3 */ /* 0x000e620000002600 */
[----:B------:R-:W-:Y:S01]  /*0030*/  ULDC.64 UR4, c[0x0][0x240] ;  /* 0x0000900000047ab9 */ /* 0x000fe20000000a00 */
[----:B------:R-:W-:Y:S01]  /*0040*/  ULDC.64 UR16, c[0x0][0x208] ;  /* 0x0000820000107ab9 */ /* 0x000fe20000000a00 */
[----:B------:R-:W0:Y:S05]  /*0050*/  S2R R0, SR_TID.X ;  /* 0x0000000000007919 */ /* 0x000e2a0000002100 */
[----:B------:R-:W2:Y:S08]  /*0060*/  LDC R34, c[0x0][0x248] ;  /* 0x00009200ff227b82 */ /* 0x000eb00000000800 */
[----:B------:R-:W3:Y:S01]  /*0070*/  LDC.64 R30, c[0x0][0x210] ;  /* 0x00008400ff1e7b82 */ /* 0x000ee20000000a00 */
[----:B-1----:R-:W-:-:S04]  /*0080*/  UIMAD UR4, UR12, UR4, URZ ;  /* 0x000000040c0472a4 */ /* 0x002fc8000f8e023f */
[----:B------:R-:W-:Y:S01]  /*0090*/  USHF.L.U32 UR6, UR4, 0x1, URZ ;  /* 0x0000000104067899 */ /* 0x000fe2000800063f */
[----:B0-----:R-:W-:Y:S02]  /*00a0*/  PRMT R22, R0, 0x6540, R29 ;  /* 0x0000654000167816 */ /* 0x001fe4000000001d */
[----:B------:R-:W-:-:S03]  /*00b0*/  SHF.R.U32.HI R23, RZ, 0x8, R0 ;  /* 0x00000008ff177819 */ /* 0x000fc60000011600 */
[----:B------:R-:W-:Y:S01]  /*00c0*/  IMAD R2, R22, UR5, RZ ;  /* 0x0000000516027c24 */ /* 0x000fe2000f8e02ff */
[----:B------:R-:W-:Y:S01]  /*00d0*/  SGXT.U32 R23, R23, 0x1 ;  /* 0x000000011717781a */ /* 0x000fe20000000000 */
[----:B------:R-:W-:Y:S02]  /*00e0*/  UIMAD.WIDE UR4, UR4, 0x2, URZ ;  /* 0x00000002040478a5 */ /* 0x000fe4000f8e023f */
[C---:B------:R-:W-:Y:S02]  /*00f0*/  IMAD.SHL.U32 R3, R2.reuse, 0x2, RZ ;  /* 0x0000000202037824 */ /* 0x040fe400078e00ff */
[----:B--2---:R-:W-:Y:S02]  /*0100*/  IMAD R5, R23, R34, RZ ;  /* 0x0000002217057224 */ /* 0x004fe400078e02ff */
[----:B------:R-:W-:Y:S01]  /*0110*/  IMAD.HI R2, R2, 0x2, RZ ;  /* 0x0000000202027827 */ /* 0x000fe200078e02ff */
[----:B---3--:R-:W-:-:S03]  /*0120*/  IADD3 R30, P0, P1, R3, UR6, R30 ;  /* 0x00000006031e7c10 */ /* 0x008fc6000f91e01e */
[----:B------:R-:W-:Y:S01]  /*0130*/  IMAD R6, R34, 0x2, R5 ;  /* 0x0000000222067824 */ /* 0x000fe200078e0205 */
[----:B------:R-:W-:Y:S02]  /*0140*/  IADD3.X R32, R2, UR5, R31, P0, P1 ;  /* 0x0000000502207c10 */ /* 0x000fe400087e241f */
[CC--:B------:R-:W-:Y:S01]  /*0150*/  LEA R2, P0, R5.reuse, R30.reuse, 0x1 ;  /* 0x0000001e05027211 */ /* 0x0c0fe200078008ff */
[----:B------:R-:W-:Y:S01]  /*0160*/  IMAD R7, R34, 0x2, R6 ;  /* 0x0000000222077824 */ /* 0x000fe200078e0206 */
[----:B------:R-:W-:Y:S02]  /*0170*/  LEA R4, P1, R6, R30, 0x1 ;  /* 0x0000001e06047211 */ /* 0x000fe400078208ff */
[-C--:B------:R-:W-:Y:S01]  /*0180*/  LEA.HI.X.SX32 R3, R5, R32.reuse, 0x1, P0 ;  /* 0x0000002005037211 */ /* 0x080fe200000f0eff */
[----:B------:R-:W-:Y:S01]  /*0190*/  IMAD R9, R34, 0x2, R7 ;  /* 0x0000000222097824 */ /* 0x000fe200078e0207 */
[----:B------:R-:W-:Y:S02]  /*01a0*/  LEA.HI.X.SX32 R5, R6, R32, 0x1, P1 ;  /* 0x0000002006057211 */ /* 0x000fe400008f0eff */
[C---:B------:R-:W-:Y:S01]  /*01b0*/  LEA R6, P0, R7.reuse, R30, 0x1 ;  /* 0x0000001e07067211 */ /* 0x040fe200078008ff */
[C---:B------:R-:W-:Y:S01]  /*01c0*/  IMAD R11, R34.reuse, 0x2, R9 ;  /* 0x00000002220b7824 */ /* 0x040fe200078e0209 */
[----:B------:R0:W2:Y:S02]  /*01d0*/  LDG.E.U16 R18, desc[UR16][R2.64] ;  /* 0x0000001002127981 */ /* 0x0000a4000c1e1500 */
[----:B------:R-:W-:Y:S01]  /*01e0*/  LEA.HI.X.SX32 R7, R7, R32, 0x1, P0 ;  /* 0x0000002007077211 */ /* 0x000fe200000f0eff */
[C---:B------:R-:W-:Y:S01]  /*01f0*/  IMAD R12, R34.reuse, 0x2, R11 ;  /* 0x00000002220c7824 */ /* 0x040fe200078e020b */
[-C--:B------:R-:W-:Y:S01]  /*0200*/  LEA R8, P0, R9, R30.reuse, 0x1 ;  /* 0x0000001e09087211 */ /* 0x080fe200078008ff */
[----:B------:R1:W3:Y:S01]  /*0210*/  LDG.E.U16 R19, desc[UR16][R4.64] ;  /* 0x0000001004137981 */ /* 0x0002e2000c1e1500 */
[----:B------:R-:W-:Y:S01]  /*0220*/  LEA R10, P1, R11, R30, 0x1 ;  /* 0x0000001e0b0a7211 */ /* 0x000fe200078208ff */
[----:B------:R-:W-:Y:S01]  /*0230*/  IMAD R13, R34, 0x2, R12 ;  /* 0x00000002220d7824 */ /* 0x000fe200078e020c */
[----:B------:R-:W-:Y:S01]  /*0240*/  LEA.HI.X.SX32 R9, R9, R32, 0x1, P0 ;  /* 0x0000002009097211 */ /* 0x000fe200000f0eff */
[----:B------:R4:W5:Y:S01]  /*0250*/  LDG.E.U16 R20, desc[UR16][R6.64] ;  /* 0x0000001006147981 */ /* 0x000962000c1e1500 */
[----:B0-----:R-:W-:Y:S01]  /*0260*/  LEA R2, P0, R12, R30, 0x1 ;  /* 0x0000001e0c027211 */ /* 0x001fe200078008ff */
[----:B------:R-:W-:Y:S01]  /*0270*/  IMAD R14, R34, 0x2, R13 ;  /* 0x00000002220e7824 */ /* 0x000fe200078e020d */
[-C--:B------:R-:W-:Y:S01]  /*0280*/  LEA.HI.X.SX32 R11, R11, R32.reuse, 0x1, P1 ;  /* 0x000000200b0b7211 */ /* 0x080fe200008f0eff */
[----:B------:R0:W5:Y:S01]  /*0290*/  LDG.E.U16 R21, desc[UR16][R8.64] ;  /* 0x0000001008157981 */ /* 0x000162000c1e1500 */
[----:B------:R-:W-:Y:S01]  /*02a0*/  LEA.HI.X.SX32 R3, R12, R32, 0x1, P0 ;  /* 0x000000200c037211 */ /* 0x000fe200000f0eff */
[C---:B------:R-:W-:Y:S01]  /*02b0*/  IMAD R12, R34.reuse, 0x2, R14 ;  /* 0x00000002220c7824 */ /* 0x040fe200078e020e */
[C---:B-1----:R-:W-:Y:S01]  /*02c0*/  LEA R4, P0, R13.reuse, R30, 0x1 ;  /* 0x0000001e0d047211 */ /* 0x042fe200078008ff */
[----:B------:R1:W3:Y:S03]  /*02d0*/  LDG.E.U16 R24, desc[UR16][R10.64] ;  /* 0x000000100a187981 */ /* 0x0002e6000c1e1500 */
[----:B------:R-:W-:Y:S01]  /*02e0*/  LEA.HI.X.SX32 R5, R13, R32, 0x1, P0 ;  /* 0x000000200d057211 */ /* 0x000fe200000f0eff */
[----:B------:R-:W-:Y:S01]  /*02f0*/  IMAD R13, R34, 0x2, R12 ;  /* 0x00000002220d7824 */ /* 0x000fe200078e020c */
[-C--:B----4-:R-:W-:Y:S01]  /*0300*/  LEA R6, P0, R14, R30.reuse, 0x1 ;  /* 0x0000001e0e067211 */ /* 0x090fe200078008ff */
[----:B------:R4:W5:Y:S01]  /*0310*/  LDG.E.U16 R25, desc[UR16][R2.64] ;  /* 0x0000001002197981 */ /* 0x000962000c1e1500 */
[----:B0-----:R-:W-:Y:S01]  /*0320*/  LEA R8, P1, R12, R30, 0x1 ;  /* 0x0000001e0c087211 */ /* 0x001fe200078208ff */
[----:B------:R-:W-:Y:S01]  /*0330*/  IMAD R16, R34, 0x2, R13 ;  /* 0x0000000222107824 */ /* 0x000fe200078e020d */
[----:B------:R-:W-:Y:S01]  /*0340*/  LEA.HI.X.SX32 R7, R14, R32, 0x1, P0 ;  /* 0x000000200e077211 */ /* 0x000fe200000f0eff */
[----:B------:R0:W5:Y:S01]  /*0350*/  LDG.E.U16 R26, desc[UR16][R4.64] ;  /* 0x00000010041a7981 */ /* 0x000162000c1e1500 */
[C---:B-1----:R-:W-:Y:S01]  /*0360*/  LEA R10, P0, R13.reuse, R30, 0x1 ;  /* 0x0000001e0d0a7211 */ /* 0x042fe200078008ff */
[----:B------:R-:W-:Y:S01]  /*0370*/  IMAD R17, R34, 0x2, R16 ;  /* 0x0000000222117824 */ /* 0x000fe200078e0210 */
[-C--:B------:R-:W-:Y:S01]  /*0380*/  LEA.HI.X.SX32 R9, R12, R32.reuse, 0x1, P1 ;  /* 0x000000200c097211 */ /* 0x080fe200008f0eff */
[----:B------:R1:W5:Y:S02]  /*0390*/  LDG.E.U16 R27, desc[UR16][R6.64] ;  /* 0x00000010061b7981 */ /* 0x000364000c1e1500 */
[C---:B------:R-:W-:Y:S01]  /*03a0*/  IMAD R14, R34.reuse, 0x2, R17 ;  /* 0x00000002220e7824 */ /* 0x040fe200078e0211 */
[----:B------:R-:W-:Y:S01]  /*03b0*/  LEA.HI.X.SX32 R11, R13, R32, 0x1, P0 ;  /* 0x000000200d0b7211 */ /* 0x000fe200000f0eff */
[----:B------:R1:W5:Y:S02]  /*03c0*/  LDG.E.U16 R28, desc[UR16][R8.64] ;  /* 0x00000010081c7981 */ /* 0x000364000c1e1500 */
[----:B----4-:R-:W-:Y:S01]  /*03d0*/  IMAD R3, R34, 0x2, R14 ;  /* 0x0000000222037824 */ /* 0x010fe200078e020e */
[----:B------:R-:W-:-:S02]  /*03e0*/  LEA R12, P0, R14, R30, 0x1 ;  /* 0x0000001e0e0c7211 */ /* 0x000fc400078008ff */
[----:B------:R4:W5:Y:S02]  /*03f0*/  LDG.E.U16 R11, desc[UR16][R10.64] ;  /* 0x000000100a0b7981 */ /* 0x000964000c1e1500 */
[----:B------:R-:W-:Y:S02]  /*0400*/  LEA.HI.X.SX32 R13, R14, R32, 0x1, P0 ;  /* 0x000000200e0d7211 */ /* 0x000fe400000f0eff */
[----:B------:R-:W-:-:S03]  /*0410*/  LEA R14, P1, R3, R30, 0x1 ;  /* 0x0000001e030e7211 */ /* 0x000fc600078208ff */
[----:B------:R4:W5:Y:S01]  /*0420*/  LDG.E.U16 R12, desc[UR16][R12.64] ;  /* 0x000000100c0c7981 */ /* 0x000962000c1e1500 */
[----:B------:R-:W-:Y:S01]  /*0430*/  LEA.HI.X.SX32 R15, R3, R32, 0x1, P1 ;  /* 0x00000020030f7211 */ /* 0x000fe200008f0eff */
[----:B0-----:R-:W-:Y:S01]  /*0440*/  IMAD R5, R34, 0x2, R3 ;  /* 0x0000000222057824 */ /* 0x001fe200078e0203 */
[----:B------:R-:W-:-:S03]  /*0450*/  LEA R2, P0, R16, R30, 0x1 ;  /* 0x0000001e10027211 */ /* 0x000fc600078008ff */
[----:B------:R0:W5:Y:S01]  /*0460*/  LDG.E.U16 R14, desc[UR16][R14.64] ;  /* 0x000000100e0e7981 */ /* 0x000162000c1e1500 */
[----:B------:R-:W-:Y:S01]  /*0470*/  LEA.HI.X.SX32 R3, R16, R32, 0x1, P0 ;  /* 0x0000002010037211 */ /* 0x000fe200000f0eff */
[----:B------:R-:W-:Y:S01]  /*0480*/  IMAD R16, R34, 0x2, R5 ;  /* 0x0000000222107824 */ /* 0x000fe200078e0205 */
[-C--:B-1----:R-:W-:Y:S02]  /*0490*/  LEA R6, P1, R5, R30.reuse, 0x1 ;  /* 0x0000001e05067211 */ /* 0x082fe400078208ff */
[----:B------:R-:W-:Y:S02]  /*04a0*/  LEA R4, P0, R17, R30, 0x1 ;  /* 0x0000001e11047211 */ /* 0x000fe400078008ff */
[----:B------:R-:W-:Y:S01]  /*04b0*/  LEA.HI.X.SX32 R7, R5, R32, 0x1, P1 ;  /* 0x0000002005077211 */ /* 0x000fe200008f0eff */
[----:B------:R1:W5:Y:S01]  /*04c0*/  LDG.E.U16 R3, desc[UR16][R2.64] ;  /* 0x0000001002037981 */ /* 0x000362000c1e1500 */
[C---:B------:R-:W-:Y:S02]  /*04d0*/  LEA R8, P1, R16.reuse, R30, 0x1 ;  /* 0x0000001e10087211 */ /* 0x040fe400078208ff */
[-C--:B------:R-:W-:Y:S01]  /*04e0*/  LEA.HI.X.SX32 R5, R17, R32.reuse, 0x1, P0 ;  /* 0x0000002011057211 */ /* 0x080fe200000f0eff */
[----:B------:R1:W5:Y:S01]  /*04f0*/  LDG.E.U16 R6, desc[UR16][R6.64] ;  /* 0x0000001006067981 */ /* 0x000362000c1e1500 */
[----:B------:R-:W-:-:S03]  /*0500*/  LEA.HI.X.SX32 R9, R16, R32, 0x1, P1 ;  /* 0x0000002010097211 */ /* 0x000fc600008f0eff */
[----:B------:R1:W5:Y:S04]  /*0510*/  LDG.E.U16 R4, desc[UR16][R4.64] ;  /* 0x0000001004047981 */ /* 0x000368000c1e1500 */
[----:B------:R1:W5:Y:S01]  /*0520*/  LDG.E.U16 R8, desc[UR16][R8.64] ;  /* 0x0000001008087981 */ /* 0x000362000c1e1500 */
[----:B------:R-:W1:Y:S01]  /*0530*/  S2UR UR13, SR_CgaCtaId ;  /* 0x00000000000d79c3 */ /* 0x000e620000008800 */
[C---:B----4-:R-:W-:Y:S02]  /*0540*/  LOP3.LUT R10, R0.reuse, 0x3f, RZ, 0xc0, !PT ;  /* 0x0000003f000a7812 */ /* 0x050fe400078ec0ff */
[----:B------:R-:W-:Y:S02]  /*0550*/  LOP3.LUT R13, R0, 0xc0, RZ, 0xc0, !PT ;  /* 0x000000c0000d7812 */ /* 0x000fe400078ec0ff */
[----:B------:R-:W-:-:S03]  /*0560*/  SHF.R.S32.HI R16, RZ, 0x8, R0 ;  /* 0x00000008ff107819 */ /* 0x000fc60000011400 */
[----:B0-----:R-:W-:Y:S01]  /*0570*/  IMAD R15, R13, 0x20, R10 ;  /* 0x000000200d0f7824 */ /* 0x001fe200078e020a */
[----:B-1----:R-:W-:Y:S01]  /*0580*/  SGXT R2, R16, 0x1 ;  /* 0x000000011002781a */ /* 0x002fe20000000200 */
[----:B------:R-:W-:Y:S02]  /*0590*/  UMOV UR4, 0x400 ;  /* 0x0000040000047882 */ /* 0x000fe40000000000 */
[----:B------:R-:W-:-:S05]  /*05a0*/  IMAD.SHL.U32 R7, R15, 0x2, RZ ;  /* 0x000000020f077824 */ /* 0x000fca00078e00ff */
[----:B------:R-:W-:Y:S01]  /*05b0*/  LOP3.LUT R7, R7, 0x90, R2, 0x78, !PT ;  /* 0x0000009007077812 */ /* 0x000fe200078e7802 */
[----:B------:R-:W-:-:S03]  /*05c0*/  ULEA UR13, UR13, UR4, 0x18 ;  /* 0x000000040d0d7291 */ /* 0x000fc6000f8ec03f */
[C---:B------:R-:W-:Y:S02]  /*05d0*/  LOP3.LUT R2, R7.reuse, 0x20, RZ, 0x3c, !PT ;  /* 0x0000002007027812 */ /* 0x040fe400078e3cff */
[C---:B------:R-:W-:Y:S02]  /*05e0*/  LOP3.LUT R5, R7.reuse, 0x40, RZ, 0x3c, !PT ;  /* 0x0000004007057812 */ /* 0x040fe400078e3cff */
[----:B------:R-:W-:Y:S01]  /*05f0*/  LOP3.LUT R9, R7, 0x60, RZ, 0x3c, !PT ;  /* 0x0000006007097812 */ /* 0x000fe200078e3cff */
[----:B------:R-:W-:Y:S01]  /*0600*/  IMAD.MOV.U32 R41, RZ, RZ, -0x800000 ;  /* 0xff800000ff297424 */ /* 0x000fe200078e00ff */
[----:B------:R-:W-:Y:S01]  /*0610*/  CS2R R56, SRZ ;  /* 0x0000000000387805 */ /* 0x000fe2000001ff00 */
[----:B------:R-:W-:Y:S01]  /*0620*/  IMAD.MOV.U32 R81, RZ, RZ, 0x3f800000 ;  /* 0x3f800000ff517424 */ /* 0x000fe200078e00ff */
[----:B------:R-:W-:Y:S01]  /*0630*/  CS2R R58, SRZ ;  /* 0x00000000003a7805 */ /* 0x000fe2000001ff00 */
[----:B------:R-:W-:Y:S01]  /*0640*/  IMAD.MOV.U32 R80, RZ, RZ, 0x3f800000 ;  /* 0x3f800000ff507424 */ /* 0x000fe200078e00ff */
[----:B------:R-:W-:Y:S01]  /*0650*/  CS2R R60, SRZ ;  /* 0x00000000003c7805 */ /* 0x000fe2000001ff00 */
[----:B------:R-:W-:Y:S01]  /*0660*/  IMAD.MOV.U32 R40, RZ, RZ, -0x800000 ;  /* 0xff800000ff287424 */ /* 0x000fe200078e00ff */
[----:B------:R-:W-:-:S02]  /*0670*/  CS2R R62, SRZ ;  /* 0x00000000003e7805 */ /* 0x000fc4000001ff00 */
[----:B------:R-:W-:Y:S02]  /*0680*/  CS2R R64, SRZ ;  /* 0x0000000000407805 */ /* 0x000fe4000001ff00 */
[----:B------:R-:W-:Y:S02]  /*0690*/  CS2R R66, SRZ ;  /* 0x0000000000427805 */ /* 0x000fe4000001ff00 */
[----:B------:R-:W-:Y:S02]  /*06a0*/  CS2R R68, SRZ ;  /* 0x0000000000447805 */ /* 0x000fe4000001ff00 */
[----:B------:R-:W-:Y:S02]  /*06b0*/  CS2R R70, SRZ ;  /* 0x0000000000467805 */ /* 0x000fe4000001ff00 */
[C---:B------:R-:W-:Y:S01]  /*06c0*/  LOP3.LUT R72, R0.reuse, 0x1ff, RZ, 0xc0, !PT ;  /* 0x000001ff00487812 */ /* 0x040fe200078ec0ff */
[----:B------:R-:W-:Y:S01]  /*06d0*/  IMAD.SHL.U32 R73, R0, 0x2, RZ ;  /* 0x0000000200497824 */ /* 0x000fe200078e00ff */
[----:B--2---:R-:W-:Y:S04]  /*06e0*/  STS.U16 [R7+UR13], R18 ;  /* 0x0000001207007988 */ /* 0x004fe8000800040d */
[----:B---3--:R-:W-:Y:S04]  /*06f0*/  STS.U16 [R7+UR13+0x400], R24 ;  /* 0x0004001807007988 */ /* 0x008fe8000800040d */
[----:B-----5:R-:W-:Y:S04]  /*0700*/  STS.U16 [R7+UR13+0x800], R28 ;  /* 0x0008001c07007988 */ /* 0x020fe8000800040d */
[----:B------:R-:W-:Y:S04]  /*0710*/  STS.U16 [R7+UR13+0xc00], R12 ;  /* 0x000c000c07007988 */ /* 0x000fe8000800040d */
[----:B------:R-:W-:Y:S04]  /*0720*/  STS.U16 [R2+UR13+0x100], R19 ;  /* 0x0001001302007988 */ /* 0x000fe8000800040d */
[----:B------:R-:W-:Y:S04]  /*0730*/  STS.U16 [R2+UR13+0x500], R25 ;  /* 0x0005001902007988 */ /* 0x000fe8000800040d */
[----:B------:R-:W-:Y:S04]  /*0740*/  STS.U16 [R2+UR13+0x900], R11 ;  /* 0x0009000b02007988 */ /* 0x000fe8000800040d */
[----:B------:R0:W-:Y:S02]  /*0750*/  STS.U16 [R2+UR13+0xd00], R14 ;  /* 0x000d000e02007988 */ /* 0x0001e4000800040d */
[----:B0-----:R-:W-:-:S04]  /*0760*/  IMAD.SHL.U32 R2, R29, 0x100, RZ ;  /* 0x000001001d027824 */ /* 0x001fc800078e00ff */
[----:B------:R-:W-:-:S05]  /*0770*/  VIADD R84, R2, 0x100 ;  /* 0x0000010002547836 */ /* 0x000fca0000000000 */
[----:B------:R-:W-:Y:S01]  /*0780*/  ISETP.GE.AND P0, PT, R84, 0x1, PT ;  /* 0x000000015400780c */ /* 0x000fe20003f06270 */
[----:B------:R0:W-:Y:S04]  /*0790*/  STS.U16 [R5+UR13+0x200], R20 ;  /* 0x0002001405007988 */ /* 0x0001e8000800040d */
[----:B------:R0:W-:Y:S04]  /*07a0*/  STS.U16 [R5+UR13+0x600], R26 ;  /* 0x0006001a05007988 */ /* 0x0001e8000800040d */
[----:B------:R0:W-:Y:S04]  /*07b0*/  STS.U16 [R5+UR13+0xa00], R3 ;  /* 0x000a000305007988 */ /* 0x0001e8000800040d */
[----:B------:R0:W-:Y:S04]  /*07c0*/  STS.U16 [R5+UR13+0xe00], R6 ;  /* 0x000e000605007988 */ /* 0x0001e8000800040d */
[----:B------:R0:W-:Y:S04]  /*07d0*/  STS.U16 [R9+UR13+0x300], R21 ;  /* 0x0003001509007988 */ /* 0x0001e8000800040d */
[----:B------:R0:W-:Y:S04]  /*07e0*/  STS.U16 [R9+UR13+0x700], R27 ;  /* 0x0007001b09007988 */ /* 0x0001e8000800040d */
[----:B------:R0:W-:Y:S04]  /*07f0*/  STS.U16 [R9+UR13+0xb00], R4 ;  /* 0x000b000409007988 */ /* 0x0001e8000800040d */
[----:B------:R0:W-:Y:S01]  /*0800*/  STS.U16 [R9+UR13+0xf00], R8 ;  /* 0x000f000809007988 */ /* 0x0001e2000800040d */
[----:B------:R-:W-:Y:S05]  /*0810*/  @!P0 BRA `(.L_x_0) ;  /* 0x0000002000348947 */ /* 0x000fea0003800000 */
[----:B------:R-:W1:Y:S01]  /*0820*/  LDC.64 R18, c[0x0][0x260] ;  /* 0x00009800ff127b82 */ /* 0x000e620000000a00 */
[----:B0-----:R-:W-:Y:S01]  /*0830*/  LOP3.LUT R3, R0, 0x1e0, RZ, 0xc0, !PT ;  /* 0x000001e000037812 */ /* 0x001fe200078ec0ff */
[----:B------:R-:W-:Y:S01]  /*0840*/  ULDC.64 UR6, c[0x0][0x220] ;  /* 0x0000880000067ab9 */ /* 0x000fe20000000a00 */
[--C-:B------:R-:W-:Y:S01]  /*0850*/  SHF.R.U32.HI R4, RZ, 0x2, R0.reuse ;  /* 0x00000002ff047819 */ /* 0x100fe20000011600 */
[----:B------:R-:W-:Y:S01]  /*0860*/  ULDC UR4, c[0x0][0x258] ;  /* 0x0000960000047ab9 */ /* 0x000fe20000000800 */
[----:B------:R-:W-:Y:S01]  /*0870*/  SHF.R.U32.HI R5, RZ, 0x1, R3 ;  /* 0x00000001ff057819 */ /* 0x000fe20000011603 */
[----:B------:R-:W-:Y:S01]  /*0880*/  IMAD.SHL.U32 R76, R72, 0x2, RZ ;  /* 0x00000002484c7824 */ /* 0x000fe200078e00ff */
[----:B------:R-:W-:Y:S01]  /*0890*/  SGXT.U32 R4, R4, 0x3 ;  /* 0x000000030404781a */ /* 0x000fe20000000000 */
[----:B------:R-:W0:Y:S01]  /*08a0*/  LDC.64 R20, c[0x0][0x250] ;  /* 0x00009400ff147b82 */ /* 0x000e220000000a00 */
[--C-:B------:R-:W-:Y:S01]  /*08b0*/  SHF.R.U32.HI R6, RZ, 0x5, R0.reuse ;  /* 0x00000005ff067819 */ /* 0x100fe20000011600 */
[----:B------:R-:W-:Y:S01]  /*08c0*/  IMAD.MOV.U32 R81, RZ, RZ, 0x3f800000 ;  /* 0x3f800000ff517424 */ /* 0x000fe200078e00ff */
[--C-:B------:R-:W-:Y:S01]  /*08d0*/  SHF.R.U32.HI R9, RZ, 0x6, R0.reuse ;  /* 0x00000006ff097819 */ /* 0x100fe20000011600 */
[----:B------:R-:W-:Y:S01]  /*08e0*/  IMAD.MOV.U32 R77, RZ, RZ, RZ ;  /* 0x000000ffff4d7224 */ /* 0x000fe200078e00ff */
[----:B------:R-:W-:Y:S01]  /*08f0*/  R2UR UR20, R6 ;  /* 0x00000000061472ca */ /* 0x000fe200000e0000 */
[----:B------:R-:W-:Y:S01]  /*0900*/  IMAD.MOV.U32 R75, RZ, RZ, RZ ;  /* 0x000000ffff4b7224 */ /* 0x000fe200078e00ff */
[----:B------:R-:W-:Y:S01]  /*0910*/  SHF.R.U32.HI R6, RZ, 0x5, R0 ;  /* 0x00000005ff067819 */ /* 0x000fe20000011600 */
[----:B------:R-:W2:Y:S01]  /*0920*/  LDC R8, c[0x0][0x268] ;  /* 0x00009a00ff087b82 */ /* 0x000ea20000000800 */
[----:B------:R-:W-:Y:S01]  /*0930*/  SHF.R.U32.HI R13, RZ, 0x2, R13 ;  /* 0x00000002ff0d7819 */ /* 0x000fe2000001160d */
[----:B------:R-:W-:Y:S01]  /*0940*/  IMAD.MOV.U32 R79, RZ, RZ, -0x800000 ;  /* 0xff800000ff4f7424 */ /* 0x000fe200078e00ff */
[----:B------:R-:W-:Y:S01]  /*0950*/  SGXT.U32 R6, R6, 0x4 ;  /* 0x000000040606781a */ /* 0x000fe20000000000 */
[----:B------:R-:W-:Y:S01]  /*0960*/  IMAD.MOV.U32 R80, RZ, RZ, 0x3f800000 ;  /* 0x3f800000ff507424 */ /* 0x000fe200078e00ff */
[----:B------:R-:W-:-:S02]  /*0970*/  LOP3.LUT R78, R76, R13, RZ, 0x3c, !PT ;  /* 0x0000000d4c4e7212 */ /* 0x000fc400078e3cff */
[----:B------:R-:W-:Y:S02]  /*0980*/  CS2R R56, SRZ ;  /* 0x0000000000387805 */ /* 0x000fe4000001ff00 */
[----:B------:R-:W-:Y:S01]  /*0990*/  LOP3.LUT R86, R73, 0x6, RZ, 0xc0, !PT ;  /* 0x0000000649567812 */ /* 0x000fe200078ec0ff */
[----:B-1----:R-:W-:Y:S01]  /*09a0*/  IMAD R3, R18, UR12, RZ ;  /* 0x0000000c12037c24 */ /* 0x002fe2000f8e02ff */
[----:B------:R-:W-:Y:S01]  /*09b0*/  LOP3.LUT R18, R2, R5, R4, 0xfe, !PT ;  /* 0x0000000502127212 */ /* 0x000fe200078efe04 */
[----:B------:R-:W-:Y:S01]  /*09c0*/  IMAD R10, R10, R19, RZ ;  /* 0x000000130a0a7224 */ /* 0x000fe200078e02ff */
[----:B------:R-:W-:Y:S01]  /*09d0*/  LOP3.LUT R2, R0, 0x1f, RZ, 0xc0, !PT ;  /* 0x0000001f00027812 */ /* 0x000fe200078ec0ff */
[----:B------:R-:W-:Y:S01]  /*09e0*/  IMAD.SHL.U32 R4, R3, 0x2, RZ ;  /* 0x0000000203047824 */ /* 0x000fe200078e00ff */
[----:B------:R-:W-:Y:S01]  /*09f0*/  CS2R R58, SRZ ;  /* 0x00000000003a7805 */ /* 0x000fe2000001ff00 */
[----:B------:R-:W-:Y:S01]  /*0a00*/  IMAD.SHL.U32 R5, R10, 0x2, RZ ;  /* 0x000000020a057824 */ /* 0x000fe200078e00ff */
[----:B------:R-:W-:Y:S01]  /*0a10*/  CS2R R60, SRZ ;  /* 0x00000000003c7805 */ /* 0x000fe2000001ff00 */
[----:B0-----:R-:W-:Y:S01]  /*0a20*/  IMAD R20, R20, UR12, RZ ;  /* 0x0000000c14147c24 */ /* 0x001fe2000f8e02ff */
[----:B------:R-:W-:Y:S01]  /*0a30*/  CS2R R62, SRZ ;  /* 0x00000000003e7805 */ /* 0x000fe2000001ff00 */
[----:B------:R-:W-:Y:S01]  /*0a40*/  IMAD R6, R6, R21, RZ ;  /* 0x0000001506067224 */ /* 0x000fe200078e02ff */
[----:B------:R-:W-:Y:S01]  /*0a50*/  IADD3 R24, P2, P3, R5, UR6, R4 ;  /* 0x0000000605187c10 */ /* 0x000fe2000fb5e004 */
[----:B------:R-:W-:Y:S01]  /*0a60*/  IMAD R5, R2, UR4, RZ ;  /* 0x0000000402057c24 */ /* 0x000fe2000f8e02ff */
[----:B------:R-:W-:Y:S01]  /*0a70*/  LOP3.LUT R2, R0, 0x1c0, RZ, 0xc0, !PT ;  /* 0x000001c000027812 */ /* 0x000fe200078ec0ff */
[----:B------:R-:W-:Y:S01]  /*0a80*/  IMAD.SHL.U32 R4, R20, 0x2, RZ ;  /* 0x0000000214047824 */ /* 0x000fe200078e00ff */
[----:B------:R-:W-:Y:S01]  /*0a90*/  ULDC.64 UR4, c[0x0][0x218] ;  /* 0x0000860000047ab9 */ /* 0x000fe20000000a00 */
[----:B------:R-:W-:Y:S01]  /*0aa0*/  IMAD.SHL.U32 R7, R5, 0x2, RZ ;  /* 0x0000000205077824 */ /* 0x000fe200078e00ff */
[----:B------:R-:W-:Y:S01]  /*0ab0*/  UIADD3 UR6, UR13, 0x4000, URZ ;  /* 0x000040000d067890 */ /* 0x000fe2000fffe03f */
[----:B------:R-:W-:Y:S01]  /*0ac0*/  IMAD.HI R3, R3, 0x2, RZ ;  /* 0x0000000203037827 */ /* 0x000fe200078e02ff */
[----:B------:R-:W-:-:S02]  /*0ad0*/  CS2R R64, SRZ ;  /* 0x0000000000407805 */ /* 0x000fc4000001ff00 */
[----:B------:R-:W-:Y:S02]  /*0ae0*/  CS2R R66, SRZ ;  /* 0x0000000000427805 */ /* 0x000fe4000001ff00 */
[----:B------:R-:W-:Y:S01]  /*0af0*/  IADD3 R11, P0, P1, R7, UR4, R4 ;  /* 0x00000004070b7c10 */ /* 0x000fe2000f91e004 */
[----:B------:R-:W-:Y:S01]  /*0b00*/  IMAD.HI R10, R10, 0x2, RZ ;  /* 0x000000020a0a7827 */ /* 0x000fe200078e02ff */
[----:B------:R-:W-:Y:S01]  /*0b10*/  SGXT.U32 R4, R9, 0x3 ;  /* 0x000000030904781a */ /* 0x000fe20000000000 */
[----:B------:R-:W-:Y:S01]  /*0b20*/  USHF.R.U32.HI UR6, URZ, 0x4, UR6 ;  /* 0x000000043f067899 */ /* 0x000fe20008011606 */
[----:B------:R-:W-:Y:S01]  /*0b30*/  SHF.R.U32.HI R9, RZ, 0x2, R2 ;  /* 0x00000002ff097819 */ /* 0x000fe20000011602 */
[----:B------:R-:W-:Y:S01]  /*0b40*/  IMAD R2, R21, 0x10, R6 ;  /* 0x0000001015027824 */ /* 0x000fe200078e0206 */
[----:B------:R-:W-:Y:S01]  /*0b50*/  IADD3.X R26, R10, UR7, R3, P2, P3 ;  /* 0x000000070a1a7c10 */ /* 0x000fe200097e6403 */
[----:B--2---:R-:W-:Y:S01]  /*0b60*/  IMAD R7, R4, R8, RZ ;  /* 0x0000000804077224 */ /* 0x004fe200078e02ff */
[----:B------:R-:W-:Y:S01]  /*0b70*/  LOP3.LUT R76, R76, R9, RZ, 0x3c, !PT ;  /* 0x000000094c4c7212 */ /* 0x000fe200078e3cff */
[----:B------:R-:W-:Y:S01]  /*0b80*/  IMAD.HI R5, R5, 0x2, RZ ;  /* 0x0000000205057827 */ /* 0x000fe200078e02ff */
[----:B------:R-:W-:Y:S01]  /*0b90*/  USGXT.U32 UR6, UR6, 0xe ;  /* 0x0000000e0606789a */ /* 0x000fe20008000000 */
[----:B------:R-:W-:-:S02]  /*0ba0*/  CS2R R68, SRZ ;  /* 0x0000000000447805 */ /* 0x000fc4000001ff00 */
[----:B------:R-:W-:Y:S01]  /*0bb0*/  CS2R R70, SRZ ;  /* 0x0000000000467805 */ /* 0x000fe2000001ff00 */
[----:B------:R-:W-:Y:S01]  /*0bc0*/  IMAD.HI R20, R20, 0x2, RZ ;  /* 0x0000000214147827 */ /* 0x000fe200078e02ff */
[----:B------:R-:W-:Y:S01]  /*0bd0*/  UIADD3 UR8, UP0, UR6, 0x2, URZ ;  /* 0x0000000206087890 */ /* 0x000fe2000ff1e03f */
[----:B------:R-:W-:Y:S01]  /*0be0*/  LOP3.LUT R74, R18, 0x8, RZ, 0xfc, !PT ;  /* 0x00000008124a7812 */ /* 0x000fe200078efcff */
[----:B------:R-:W-:Y:S01]  /*0bf0*/  UMOV UR10, 0xfffffffe ;  /* 0xfffffffe000a7882 */ /* 0x000fe20000000000 */
[----:B------:R-:W-:Y:S01]  /*0c00*/  IMAD R4, R21, 0x10, R2 ;  /* 0x0000001015047824 */ /* 0x000fe200078e0202 */
[----:B------:R-:W-:Y:S01]  /*0c10*/  IADD3.X R9, R5, UR5, R20, P0, P1 ;  /* 0x0000000505097c10 */ /* 0x000fe200087e2414 */
[----:B------:R-:W-:Y:S01]  /*0c20*/  IMAD R5, R8, 0x8, R7 ;  /* 0x0000000808057824 */ /* 0x000fe200078e0207 */
[-C--:B------:R-:W-:Y:S01]  /*0c30*/  LEA R16, P0, R6, R11.reuse, 0x1 ;  /* 0x0000000b06107211 */ /* 0x080fe200078008ff */
[----:B------:R-:W-:Y:S01]  /*0c40*/  IMAD R3, R21, 0x10, R4 ;  /* 0x0000001015037824 */ /* 0x000fe200078e0204 */
[-C--:B------:R-:W-:Y:S01]  /*0c50*/  LEA R14, P1, R2, R11.reuse, 0x1 ;  /* 0x0000000b020e7211 */ /* 0x080fe200078208ff */
[----:B------:R-:W-:Y:S01]  /*0c60*/  IMAD R20, R8, 0x8, R5 ;  /* 0x0000000808147824 */ /* 0x000fe200078e0205 */
[-C--:B------:R-:W-:Y:S01]  /*0c70*/  LEA R12, P2, R4, R11.reuse, 0x1 ;  /* 0x0000000b040c7211 */ /* 0x080fe200078408ff */
[----:B------:R-:W-:Y:S01]  /*0c80*/  UMOV UR5, URZ ;  /* 0x0000003f00057c82 */ /* 0x000fe20008000000 */
[C---:B------:R-:W-:Y:S01]  /*0c90*/  LEA R10, P3, R3.reuse, R11, 0x1 ;  /* 0x0000000b030a7211 */ /* 0x040fe200078608ff */
[----:B------:R-:W-:Y:S01]  /*0ca0*/  UIADD3.X UR9, UR5, 0x40000040, URZ, UP0, !UPT ;  /* 0x4000004005097890 */ /* 0x000fe200087fe43f */
[-C--:B------:R-:W-:Y:S01]  /*0cb0*/  LEA.HI.X.SX32 R17, R6, R9.reuse, 0x1, P0 ;  /* 0x0000000906117211 */ /* 0x080fe200000f0eff */
[----:B------:R-:W-:Y:S01]  /*0cc0*/  UMOV UR11, 0x7fffffdf ;  /* 0x7fffffdf000b7882 */ /* 0x000fe20000000000 */
[-C--:B------:R-:W-:Y:S01]  /*0cd0*/  LEA.HI.X.SX32 R11, R3, R9.reuse, 0x1, P3 ;  /* 0x00000009030b7211 */ /* 0x080fe200018f0eff */
[----:B------:R-:W-:Y:S01]  /*0ce0*/  IMAD R3, R8, 0x8, R20 ;  /* 0x0000000808037824 */ /* 0x000fe200078e0214 */
[-C--:B------:R-:W-:Y:S01]  /*0cf0*/  LEA.HI.X.SX32 R15, R2, R9.reuse, 0x1, P1 ;  /* 0x00000009020f7211 */ /* 0x080fe200008f0eff */
[----:B------:R-:W-:Y:S01]  /*0d00*/  UMOV UR7, URZ ;  /* 0x0000003f00077c82 */ /* 0x000fe20008000000 */
[-C--:B------:R-:W-:Y:S01]  /*0d10*/  LEA R8, P0, R7, R24.reuse, 0x1 ;  /* 0x0000001807087211 */ /* 0x080fe200078008ff */
[----:B------:R-:W-:Y:S01]  /*0d20*/  UMOV UR18, UR8 ;  /* 0x0000000800127c82 */ /* 0x000fe20008000000 */
[----:B------:R-:W-:Y:S01]  /*0d30*/  LEA.HI.X.SX32 R13, R4, R9, 0x1, P2 ;  /* 0x00000009040d7211 */ /* 0x000fe200010f0eff */
[----:B------:R-:W-:Y:S01]  /*0d40*/  UMOV UR19, UR9 ;  /* 0x0000000900137c82 */ /* 0x000fe20008000000 */
[-C--:B------:R-:W-:Y:S01]  /*0d50*/  LEA R6, P1, R5, R24.reuse, 0x1 ;  /* 0x0000001805067211 */ /* 0x080fe200078208ff */
[----:B------:R-:W-:Y:S01]  /*0d60*/  UMOV UR4, URZ ;  /* 0x0000003f00047c82 */ /* 0x000fe20008000000 */
[CC--:B------:R-:W-:Y:S01]  /*0d70*/  LEA R4, P2, R20.reuse, R24.reuse, 0x1 ;  /* 0x0000001814047211 */ /* 0x0c0fe200078408ff */
[----:B------:R-:W-:Y:S01]  /*0d80*/  UIADD3.64 UR10, UR6, -UR10, URZ ;  /* 0x8000000a060a7297 */ /* 0x000fe2000fffe03f */
[----:B------:R-:W-:Y:S01]  /*0d90*/  LEA R2, P3, R3, R24, 0x1 ;  /* 0x0000001803027211 */ /* 0x000fe200078608ff */
[----:B------:R-:W-:Y:S01]  /*0da0*/  UIADD3.64 UR22, UR18, 0x2, URZ ;  /* 0x0000000212167897 */ /* 0x000fe2000fffe03f */
[-C--:B------:R-:W-:Y:S01]  /*0db0*/  LEA.HI.X.SX32 R9, R7, R26.reuse, 0x1, P0 ;  /* 0x0000001a07097211 */ /* 0x080fe200000f0eff */
[----:B------:R-:W-:Y:S01]  /*0dc0*/  UIADD3.64 UR26, UR18, 0x4, URZ ;  /* 0x00000004121a7897 */ /* 0x000fe2000fffe03f */
[-C--:B------:R-:W-:Y:S01]  /*0dd0*/  LEA.HI.X.SX32 R7, R5, R26.reuse, 0x1, P1 ;  /* 0x0000001a05077211 */ /* 0x080fe200008f0eff */
[----:B------:R-:W-:Y:S01]  /*0de0*/  ULDC UR21, c[0x0][0x238] ;  /* 0x00008e0000157ab9 */ /* 0x000fe20000000800 */
[-C--:B------:R-:W-:Y:S01]  /*0df0*/  LEA.HI.X.SX32 R5, R20, R26.reuse, 0x1, P2 ;  /* 0x0000001a14057211 */ /* 0x080fe200010f0eff */
[----:B------:R-:W-:Y:S01]  /*0e00*/  IMAD.MOV.U32 R20, RZ, RZ, -0x800000 ;  /* 0xff800000ff147424 */ /* 0x000fe200078e00ff */
[----:B------:R-:W-:-:S07]  /*0e10*/  LEA.HI.X.SX32 R3, R3, R26, 0x1, P3 ;  /* 0x0000001a03037211 */ /* 0x000fce00018f0eff */
.L_x_1:
[----:B------:R-:W-:-:S04]  /*0e20*/  IMAD.WIDE R24, R77, 0x2, R16 ;  /* 0x000000024d187825 */ /* 0x000fc800078e0210 */
[C---:B------:R-:W-:Y:S02]  /*0e30*/  IMAD.WIDE R26, R77.reuse, 0x2, R14 ;  /* 0x000000024d1a7825 */ /* 0x040fe400078e020e */
[----:B------:R-:W2:Y:S02]  /*0e40*/  LDG.E.U16 R25, desc[UR16][R24.64] ;  /* 0x0000001018197981 */ /* 0x000ea4000c1e1500 */
[C---:B------:R-:W-:Y:S02]  /*0e50*/  IMAD.WIDE R28, R77.reuse, 0x2, R12 ;  /* 0x000000024d1c7825 */ /* 0x040fe400078e020c */
[----:B------:R-:W3:Y:S02]  /*0e60*/  LDG.E.U16 R27, desc[UR16][R26.64] ;  /* 0x000000101a1b7981 */ /* 0x000ee4000c1e1500 */
[----:B------:R-:W-:Y:S02]  /*0e70*/  IMAD.WIDE R30, R77, 0x2, R10 ;  /* 0x000000024d1e7825 */ /* 0x000fe400078e020a */
[----:B------:R-:W4:Y:S04]  /*0e80*/  LDG.E.U16 R29, desc[UR16][R28.64] ;  /* 0x000000101c1d7981 */ /* 0x000f28000c1e1500 */
[----:B------:R-:W5:Y:S01]  /*0e90*/  LDG.E.U16 R31, desc[UR16][R30.64] ;  /* 0x000000101e1f7981 */ /* 0x000f62000c1e1500 */
[----:B------:R-:W-:Y:S01]  /*0ea0*/  BAR.SYNC.DEFER_BLOCKING 0x0 ;  /* 0x0000000000007b1d */ /* 0x000fe20000010000 */
[----:B------:R-:W-:-:S04]  /*0eb0*/  IMAD.WIDE R82, R75, 0x2, R8 ;  /* 0x000000024b527825 */ /* 0x000fc800078e0208 */
[----:B------:R-:W-:Y:S01]  /*0ec0*/  IMAD.WIDE R88, R75, 0x2, R6 ;  /* 0x000000024b587825 */ /* 0x000fe200078e0206 */
[----:B------:R-:W-:-:S04]  /*0ed0*/  USHF.L.U32 UR8, UR20, 0x6, URZ ;  /* 0x0000000614087899 */ /* 0x000fc8000800063f */
[----:B------:R-:W-:-:S04]  /*0ee0*/  ULOP3.LUT UR8, UR8, 0x300, URZ, 0xc0, !UPT ;  /* 0x0000030008087892 */ /* 0x000fc8000f8ec03f */
[----:B------:R-:W-:-:S04]  /*0ef0*/  ULEA.HI UR8, UR13, UR8, URZ, 0x1c ;  /* 0x000000080d087291 */ /* 0x000fc8000f8fe03f */
[----:B------:R-:W-:Y:S01]  /*0f00*/  ULOP3.LUT UR8, UR8, 0x3fff, URZ, 0xc0, !UPT ;  /* 0x00003fff08087892 */ /* 0x000fe2000f8ec03f */
[----:B------:R-:W-:Y:S01]  /*0f10*/  UMOV UR30, UR6 ;  /* 0x00000006001e7c82 */ /* 0x000fe20008000000 */
[----:B------:R-:W-:Y:S01]  /*0f20*/  UMOV UR31, 0x80000020 ;  /* 0x80000020001f7882 */ /* 0x000fe20000000000 */
[----:B------:R-:W-:-:S04]  /*0f30*/  UMOV UR29, 0x40000040 ;  /* 0x40000040001d7882 */ /* 0x000fc80000000000 */
[----:B------:R-:W-:Y:S01]  /*0f40*/  UMOV UR28, UR8 ;  /* 0x00000008001c7c82 */ /* 0x000fe20008000000 */
[----:B------:R-:W-:Y:S01]  /*0f50*/  UMOV UR14, 0x80 ;  /* 0x00000080000e7882 */ /* 0x000fe20000000000 */
[----:B------:R-:W-:Y:S01]  /*0f60*/  UMOV UR15, 0x40000040 ;  /* 0x40000040000f7882 */ /* 0x000fe20000000000 */
[----:B------:R-:W-:Y:S02]  /*0f70*/  UMOV UR9, URZ ;  /* 0x0000003f00097c82 */ /* 0x000fe40008000000 */
[----:B------:R-:W-:Y:S01]  /*0f80*/  UIADD3.64 UR8, UR8, UR14, URZ ;  /* 0x0000000e08087297 */ /* 0x000fe2000fffe03f */
[----:B--2---:R-:W-:Y:S04]  /*0f90*/  STS.U16 [R78+UR13+0x4000], R25 ;  /* 0x004000194e007988 */ /* 0x004fe8000800040d */
[----:B---3--:R-:W-:Y:S04]  /*0fa0*/  STS.U16 [R78+UR13+0x4400], R27 ;  /* 0x0044001b4e007988 */ /* 0x008fe8000800040d */
[----:B----4-:R-:W-:Y:S04]  /*0fb0*/  STS.U16 [R78+UR13+0x4800], R29 ;  /* 0x0048001d4e007988 */ /* 0x010fe8000800040d */
[----:B-----5:R0:W-:Y:S01]  /*0fc0*/  STS.U16 [R78+UR13+0x4c00], R31 ;  /* 0x004c001f4e007988 */ /* 0x0201e2000800040d */
[----:B------:R1:W-:Y:S06]  /*0fd0*/  MEMBAR.ALL.CTA ;  /* 0x0000000000007992 */ /* 0x0003ec0000008000 */
[----:B-1----:R-:W1:Y:S02]  /*0fe0*/  FENCE.VIEW.ASYNC.S ;  /* 0x00000000000073c6 */ /* 0x002e640000000000 */
[----:B-1----:R-:W-:Y:S06]  /*0ff0*/  BAR.SYNC.DEFER_BLOCKING 0x0 ;  /* 0x0000000000007b1d */ /* 0x002fec0000010000 */
[----:B------:R1:W2:Y:S04]  /*1000*/  LDG.E.U16 R87, desc[UR16][R82.64] ;  /* 0x0000001052577981 */ /* 0x0002a8000c1e1500 */
[----:B------:R3:W4:Y:S01]  /*1010*/  LDG.E.U16 R91, desc[UR16][R88.64] ;  /* 0x00000010585b7981 */ /* 0x000722000c1e1500 */
[----:B0-----:R-:W-:-:S06]  /*1020*/  WARPGROUP.ARRIVE ;  /* 0x00000000000079c5 */ /* 0x001fcc0000000000 */
[----:B------:R-:W-:Y:S01]  /*1030*/  HGMMA.64x64x16.F32 R24, gdesc[UR28].tnspA, RZ, !UPT ;  /* 0x20e000001c1879f0 */ /* 0x000fe2000c7008ff */
[----:B-1----:R-:W-:-:S04]  /*1040*/  IMAD.WIDE R82, R75, 0x2, R4 ;  /* 0x000000024b527825 */ /* 0x002fc800078e0204 */
[----:B---3--:R-:W-:Y:S02]  /*1050*/  IMAD.WIDE R88, R75, 0x2, R2 ;  /* 0x000000024b587825 */ /* 0x008fe400078e0202 */
[----:B------:R0:W3:Y:S04]  /*1060*/  LDG.E.U16 R83, desc[UR16][R82.64] ;  /* 0x0000001052537981 */ /* 0x0000e8000c1e1500 */
[----:B------:R1:W5:Y:S01]  /*1070*/  LDG.E.U16 R85, desc[UR16][R88.64] ;  /* 0x0000001058557981 */ /* 0x000362000c1e1500 */
[----:B------:R-:W-:Y:S01]  /*1080*/  HGMMA.64x64x16.F32 R24, gdesc[UR8].tnspA, R24, gsb0 ;  /* 0x20e00000081879f0 */ /* 0x000fe20008000818 */
[----:B------:R-:W-:-:S04]  /*1090*/  IADD3 R95, P2, R86, UR4, RZ ;  /* 0x00000004565f7c10 */ /* 0x000fc8000ff5e0ff */
[----:B------:R-:W-:Y:S01]  /*10a0*/  IADD3 R93, P4, R95, 0x9, RZ ;  /* 0x000000095f5d7810 */ /* 0x000fe20007f9e0ff */
[----:B0-----:R-:W-:-:S03]  /*10b0*/  IMAD.X R82, RZ, RZ, UR5, P2 ;  /* 0x00000005ff527e24 */ /* 0x001fc600090e06ff */
[C---:B------:R-:W-:Y:S01]  /*10c0*/  ISETP.GT.U32.AND P3, PT, R93.reuse, R18, PT ;  /* 0x000000125d00720c */ /* 0x040fe20003f64070 */
[--C-:B-1----:R-:W-:Y:S01]  /*10d0*/  IMAD.X R88, RZ, RZ, R82.reuse, P4 ;  /* 0x000000ffff587224 */ /* 0x102fe200020e0652 */
[----:B------:R-:W-:Y:S02]  /*10e0*/  ISETP.GT.U32.AND P0, PT, R93, R74, PT ;  /* 0x0000004a5d00720c */ /* 0x000fe40003f04070 */
[----:B------:R-:W-:Y:S02]  /*10f0*/  IADD3 R93, P6, R95, 0x10, RZ ;  /* 0x000000105f5d7810 */ /* 0x000fe40007fde0ff */
[C---:B------:R-:W-:Y:S02]  /*1100*/  ISETP.GT.U32.AND.EX P3, PT, R88.reuse, RZ, PT, P3 ;  /* 0x000000ff5800720c */ /* 0x040fe40003f64130 */
[----:B------:R-:W-:Y:S01]  /*1110*/  ISETP.GT.U32.AND.EX P0, PT, R88, RZ, PT, P0 ;  /* 0x000000ff5800720c */ /* 0x000fe20003f04100 */
[----:B------:R-:W-:Y:S01]  /*1120*/  IMAD.X R88, RZ, RZ, R82, P6 ;  /* 0x000000ffff587224 */ /* 0x000fe200030e0652 */
[----:B------:R-:W-:-:S02]  /*1130*/  ISETP.GT.U32.AND P5, PT, R93, R18, PT ;  /* 0x000000125d00720c */ /* 0x000fc40003fa4070 */
[----:B------:R-:W-:Y:S02]  /*1140*/  ISETP.GT.U32.AND P1, PT, R93, R74, PT ;  /* 0x0000004a5d00720c */ /* 0x000fe40003f24070 */
[----:B------:R-:W-:Y:S02]  /*1150*/  IADD3 R89, P4, R95, 0x11, RZ ;  /* 0x000000115f597810 */ /* 0x000fe40007f9e0ff */
[C---:B------:R-:W-:Y:S02]  /*1160*/  ISETP.GT.U32.AND.EX P5, PT, R88.reuse, RZ, PT, P5 ;  /* 0x000000ff5800720c */ /* 0x040fe40003fa4150 */
[----:B------:R-:W-:Y:S01]  /*1170*/  ISETP.GT.U32.AND.EX P1, PT, R88, RZ, PT, P1 ;  /* 0x000000ff5800720c */ /* 0x000fe20003f24110 */
[----:B------:R-:W-:Y:S01]  /*1180*/  IMAD.X R88, RZ, RZ, R82, P4 ;  /* 0x000000ffff587224 */ /* 0x000fe200020e0652 */
[C---:B------:R-:W-:Y:S02]  /*1190*/  ISETP.GT.U32.AND P2, PT, R89.reuse, R18, PT ;  /* 0x000000125900720c */ /* 0x040fe40003f44070 */
[----:B------:R-:W-:-:S02]  /*11a0*/  ISETP.GT.U32.AND P6, PT, R89, R74, PT ;  /* 0x0000004a5900720c */ /* 0x000fc40003fc4070 */
[----:B------:R-:W-:Y:S01]  /*11b0*/  ISETP.GT.U32.AND.EX P2, PT, R88, RZ, PT, P2 ;  /* 0x000000ff5800720c */ /* 0x000fe20003f44120 */
[----:B------:R-:W-:Y:S02]  /*11c0*/  WARPGROUP.DEPBAR.LE gsb0, 0x0 ;  /* 0x00008000000079c5 */ /* 0x000fe40000010000 */
[----:B------:R-:W-:Y:S01]  /*11d0*/  BAR.SYNC.DEFER_BLOCKING 0x0 ;  /* 0x0000000000007b1d */ /* 0x000fe20000010000 */
[----:B------:R-:W-:-:S05]  /*11e0*/  FMUL R29, R29, UR21 ;  /* 0x000000151d1d7c20 */ /* 0x000fca0008400000 */
[----:B------:R-:W-:Y:S01]  /*11f0*/  FSEL R29, R29, -INF , !P3 ;  /* 0xff8000001d1d7808 */ /* 0x000fe20005800000 */
[----:B------:R-:W-:Y:S01]  /*1200*/  FMUL R89, R34, UR21 ;  /* 0x0000001522597c20 */ /* 0x000fe20008400000 */
[----:B------:R-:W-:-:S04]  /*1210*/  ISETP.GT.U32.AND.EX P6, PT, R88, RZ, PT, P6 ;  /* 0x000000ff5800720c */ /* 0x000fc80003fc4160 */
[----:B------:R-:W-:Y:S01]  /*1220*/  FSEL R89, R89, -INF , !P1 ;  /* 0xff80000059597808 */ /* 0x000fe20004800000 */
[----:B------:R-:W-:Y:S01]  /*1230*/  FMUL R38, R38, UR21 ;  /* 0x0000001526267c20 */ /* 0x000fe20008400000 */
[----:B------:R-:W-:Y:S01]  /*1240*/  FMUL R39, R39, UR21 ;  /* 0x0000001527277c20 */ /* 0x000fe20008400000 */
[----:B------:R-:W-:Y:S01]  /*1250*/  FMUL R43, R43, UR21 ;  /* 0x000000152b2b7c20 */ /* 0x000fe20008400000 */
[----:B------:R-:W-:Y:S01]  /*1260*/  FMUL R97, R50, UR21 ;  /* 0x0000001532617c20 */ /* 0x000fe20008400000 */
[----:B------:R-:W-:Y:S01]  /*1270*/  FMUL R47, R47, UR21 ;  /* 0x000000152f2f7c20 */ /* 0x000fe20008400000 */
[----:B------:R-:W-:Y:S01]  /*1280*/  LOP3.LUT R103, R95, 0x38, RZ, 0xfc, !PT ;  /* 0x000000385f677812 */ /* 0x000fe200078efcff */
[----:B------:R-:W-:Y:S01]  /*1290*/  FMUL R54, R54, UR21 ;  /* 0x0000001536367c20 */ /* 0x000fe20008400000 */
[----:B------:R-:W-:Y:S01]  /*12a0*/  FMUL R99, R27, UR21 ;  /* 0x000000151b637c20 */ /* 0x000fe20008400000 */
[C---:B------:R-:W-:Y:S02]  /*12b0*/  LOP3.LUT R101, R95.reuse, 0x39, RZ, 0xfc, !PT ;  /* 0x000000395f657812 */ /* 0x040fe400078efcff */
[----:B------:R-:W-:Y:S01]  /*12c0*/  LOP3.LUT R105, R95, 0x20, RZ, 0xfc, !PT ;  /* 0x000000205f697812 */ /* 0x000fe200078efcff */
[----:B------:R-:W-:Y:S01]  /*12d0*/  FMUL R55, R55, UR21 ;  /* 0x0000001537377c20 */ /* 0x000fe20008400000 */
[----:B------:R-:W-:Y:S01]  /*12e0*/  FMUL R93, R46, UR21 ;  /* 0x000000152e5d7c20 */ /* 0x000fe20008400000 */
[----:B--2---:R0:W-:Y:S02]  /*12f0*/  STS.U16 [R76+UR13+0x4000], R87 ;  /* 0x004000574c007988 */ /* 0x0041e4000800040d */
[----:B0-----:R-:W-:Y:S01]  /*1300*/  FMUL R87, R31, UR21 ;  /* 0x000000151f577c20 */ /* 0x001fe20008400000 */
[----:B------:R-:W-:-:S04]  /*1310*/  IADD3 R31, P3, R95, 0x18, RZ ;  /* 0x000000185f1f7810 */ /* 0x000fc80007f7e0ff */
[----:B------:R-:W-:Y:S02]  /*1320*/  FSEL R87, R87, -INF , !P0 ;  /* 0xff80000057577808 */ /* 0x000fe40004000000 */
[C---:B------:R-:W-:Y:S02]  /*1330*/  ISETP.GT.U32.AND P0, PT, R31.reuse, R18, PT ;  /* 0x000000121f00720c */ /* 0x040fe40003f04070 */
[----:B------:R-:W-:Y:S01]  /*1340*/  ISETP.GT.U32.AND P4, PT, R31, R74, PT ;  /* 0x0000004a1f00720c */ /* 0x000fe20003f84070 */
[----:B------:R-:W-:Y:S01]  /*1350*/  FMUL R31, R32, UR21 ;  /* 0x00000015201f7c20 */ /* 0x000fe20008400000 */
[----:B------:R-:W-:Y:S01]  /*1360*/  FMUL R32, R33, UR21 ;  /* 0x0000001521207c20 */ /* 0x000fe20008400000 */
[----:B----4-:R0:W-:Y:S03]  /*1370*/  STS.U16 [R76+UR13+0x4400], R91 ;  /* 0x0044005b4c007988 */ /* 0x0101e6000800040d */
[----:B------:R-:W-:-:S02]  /*1380*/  FSEL R31, R31, -INF , !P5 ;  /* 0xff8000001f1f7808 */ /* 0x000fc40006800000 */
[----:B------:R-:W-:Y:S01]  /*1390*/  IADD3 R33, P5, R95, 0x19, RZ ;  /* 0x000000195f217810 */ /* 0x000fe20007fbe0ff */
[----:B------:R-:W-:Y:S01]  /*13a0*/  IMAD.X R34, RZ, RZ, R82, P3 ;  /* 0x000000ffff227224 */ /* 0x000fe200018e0652 */
[----:B------:R-:W-:Y:S02]  /*13b0*/  FSEL R32, R32, -INF , !P2 ;  /* 0xff80000020207808 */ /* 0x000fe40005000000 */
[----:B------:R-:W-:Y:S01]  /*13c0*/  ISETP.GT.U32.AND P1, PT, R33, R18, PT ;  /* 0x000000122100720c */ /* 0x000fe20003f24070 */
[----:B0-----:R-:W-:Y:S01]  /*13d0*/  FMUL R91, R35, UR21 ;  /* 0x00000015235b7c20 */ /* 0x001fe20008400000 */
[----:B------:R-:W-:Y:S02]  /*13e0*/  ISETP.GT.U32.AND P2, PT, R33, R74, PT ;  /* 0x0000004a2100720c */ /* 0x000fe40003f44070 */
[----:B------:R-:W-:Y:S02]  /*13f0*/  LOP3.LUT R33, R95, 0x21, RZ, 0xfc, !PT ;  /* 0x000000215f217812 */ /* 0x000fe400078efcff */
[----:B------:R-:W-:-:S02]  /*1400*/  FSEL R91, R91, -INF , !P6 ;  /* 0xff8000005b5b7808 */ /* 0x000fc40007000000 */
[C---:B------:R-:W-:Y:S02]  /*1410*/  ISETP.GT.U32.AND.EX P0, PT, R34.reuse, RZ, PT, P0 ;  /* 0x000000ff2200720c */ /* 0x040fe40003f04100 */
[----:B------:R-:W-:Y:S01]  /*1420*/  ISETP.GT.U32.AND.EX P4, PT, R34, RZ, PT, P4 ;  /* 0x000000ff2200720c */ /* 0x000fe20003f84140 */
[----:B------:R-:W-:Y:S01]  /*1430*/  IMAD.X R34, RZ, RZ, R82, P5 ;  /* 0x000000ffff227224 */ /* 0x000fe200028e0652 */
[C---:B------:R-:W-:Y:S02]  /*1440*/  ISETP.GT.U32.AND P6, PT, R33.reuse, R74, PT ;  /* 0x0000004a2100720c */ /* 0x040fe40003fc4070 */
[----:B------:R-:W-:Y:S01]  /*1450*/  ISETP.GT.U32.AND P3, PT, R33, R18, PT ;  /* 0x000000122100720c */ /* 0x000fe20003f64070 */
[----:B------:R-:W-:Y:S01]  /*1460*/  FMUL R33, R36, UR21 ;  /* 0x0000001524217c20 */ /* 0x000fe20008400000 */
[----:B------:R-:W-:Y:S02]  /*1470*/  LOP3.LUT R35, R95, 0x28, RZ, 0xfc, !PT ;  /* 0x000000285f237812 */ /* 0x000fe400078efcff */
[----:B------:R-:W-:-:S02]  /*1480*/  ISETP.GT.U32.AND.EX P1, PT, R34, RZ, PT, P1 ;  /* 0x000000ff2200720c */ /* 0x000fc40003f24110 */
[----:B------:R-:W-:Y:S01]  /*1490*/  ISETP.GT.U32.AND.EX P2, PT, R34, RZ, PT, P2 ;  /* 0x000000ff2200720c */ /* 0x000fe20003f44120 */
[----:B------:R-:W-:Y:S01]  /*14a0*/  FMUL R34, R37, UR21 ;  /* 0x0000001525227c20 */ /* 0x000fe20008400000 */
[----:B------:R-:W-:Y:S02]  /*14b0*/  FSEL R33, R33, -INF , !P0 ;  /* 0xff80000021217808 */ /* 0x000fe40004000000 */
[C---:B------:R-:W-:Y:S02]  /*14c0*/  ISETP.GT.U32.AND P5, PT, R35.reuse, R74, PT ;  /* 0x0000004a2300720c */ /* 0x040fe40003fa4070 */
[----:B------:R-:W-:Y:S02]  /*14d0*/  ISETP.GT.U32.AND P0, PT, R35, R18, PT ;  /* 0x000000122300720c */ /* 0x000fe40003f04070 */
[----:B------:R-:W-:Y:S02]  /*14e0*/  FSEL R37, R38, -INF , !P4 ;  /* 0xff80000026257808 */ /* 0x000fe40006000000 */
[----:B------:R-:W-:-:S02]  /*14f0*/  IADD3 R35, P4, R95, 0x8, RZ ;  /* 0x000000085f237810 */ /* 0x000fc40007f9e0ff */
[----:B------:R-:W-:Y:S02]  /*1500*/  FSEL R34, R34, -INF , !P1 ;  /* 0xff80000022227808 */ /* 0x000fe40004800000 */
[----:B------:R-:W-:Y:S02]  /*1510*/  ISETP.GT.U32.AND P1, PT, R35, R18, PT ;  /* 0x000000122300720c */ /* 0x000fe40003f24070 */
[----:B------:R-:W-:Y:S01]  /*1520*/  LOP3.LUT R35, R95, 0x29, RZ, 0xfc, !PT ;  /* 0x000000295f237812 */ /* 0x000fe200078efcff */
[----:B------:R-:W-:Y:S01]  /*1530*/  IMAD.X R36, RZ, RZ, R82, P4 ;  /* 0x000000ffff247224 */ /* 0x000fe200020e0652 */
[----:B------:R-:W-:Y:S02]  /*1540*/  FSEL R39, R39, -INF , !P2 ;  /* 0xff80000027277808 */ /* 0x000fe40005000000 */
[C---:B------:R-:W-:Y:S02]  /*1550*/  ISETP.GT.U32.AND P2, PT, R35.reuse, R74, PT ;  /* 0x0000004a2300720c */ /* 0x040fe40003f44070 */
[----:B------:R-:W-:Y:S01]  /*1560*/  ISETP.GT.U32.AND P4, PT, R35, R18, PT ;  /* 0x000000122300720c */ /* 0x000fe20003f84070 */
[----:B------:R-:W-:Y:S01]  /*1570*/  FMUL R35, R28, UR21 ;  /* 0x000000151c237c20 */ /* 0x000fe20008400000 */
[----:B------:R-:W-:Y:S01]  /*1580*/  FMUL R28, R41, UR21 ;  /* 0x00000015291c7c20 */ /* 0x000fe20008400000 */
[----:B------:R-:W-:-:S02]  /*1590*/  ISETP.GT.U32.AND.EX P1, PT, R36, RZ, PT, P1 ;  /* 0x000000ff2400720c */ /* 0x000fc40003f24110 */
[----:B------:R-:W-:Y:S02]  /*15a0*/  ISETP.GT.U32.AND.EX P3, PT, R82, RZ, PT, P3 ;  /* 0x000000ff5200720c */ /* 0x000fe40003f64130 */
[----:B------:R-:W-:Y:S02]  /*15b0*/  LOP3.LUT R41, R95, 0x30, RZ, 0xfc, !PT ;  /* 0x000000305f297812 */ /* 0x000fe400078efcff */
[----:B------:R-:W-:Y:S02]  /*15c0*/  FSEL R35, R35, -INF , !P1 ;  /* 0xff80000023237808 */ /* 0x000fe40004800000 */
[----:B------:R-:W-:Y:S02]  /*15d0*/  FSEL R28, R28, -INF , !P3 ;  /* 0xff8000001c1c7808 */ /* 0x000fe40005800000 */
[C---:B------:R-:W-:Y:S02]  /*15e0*/  ISETP.GT.U32.AND P1, PT, R41.reuse, R74, PT ;  /* 0x0000004a2900720c */ /* 0x040fe40003f24070 */
[----:B------:R-:W-:-:S02]  /*15f0*/  ISETP.GT.U32.AND P3, PT, R41, R18, PT ;  /* 0x000000122900720c */ /* 0x000fc40003f64070 */
[C---:B------:R-:W-:Y:S02]  /*1600*/  ISETP.GT.U32.AND.EX P6, PT, R82.reuse, RZ, PT, P6 ;  /* 0x000000ff5200720c */ /* 0x040fe40003fc4160 */
[----:B------:R-:W-:Y:S02]  /*1610*/  LOP3.LUT R41, R95, 0x31, RZ, 0xfc, !PT ;  /* 0x000000315f297812 */ /* 0x000fe400078efcff */
[----:B------:R-:W-:Y:S02]  /*1620*/  FSEL R43, R43, -INF , !P6 ;  /* 0xff8000002b2b7808 */ /* 0x000fe40007000000 */
[----:B------:R-:W-:Y:S01]  /*1630*/  ISETP.GT.U32.AND P6, PT, R41, R74, PT ;  /* 0x0000004a2900720c */ /* 0x000fe20003fc4070 */
[----:B------:R-:W-:Y:S01]  /*1640*/  FMUL R36, R51, UR21 ;  /* 0x0000001533247c20 */ /* 0x000fe20008400000 */
[C---:B------:R-:W-:Y:S02]  /*1650*/  ISETP.GT.U32.AND.EX P1, PT, R82.reuse, RZ, PT, P1 ;  /* 0x000000ff5200720c */ /* 0x040fe40003f24110 */
[----:B------:R-:W-:-:S02]  /*1660*/  ISETP.GT.U32.AND.EX P2, PT, R82, RZ, PT, P2 ;  /* 0x000000ff5200720c */ /* 0x000fc40003f44120 */
[----:B------:R-:W-:Y:S02]  /*1670*/  ISETP.GT.U32.AND.EX P6, PT, R82, RZ, PT, P6 ;  /* 0x000000ff5200720c */ /* 0x000fe40003fc4160 */
[----:B------:R-:W-:Y:S02]  /*1680*/  FSEL R97, R97, -INF , !P1 ;  /* 0xff80000061617808 */ /* 0x000fe40004800000 */
[----:B------:R-:W-:Y:S02]  /*1690*/  FSEL R51, R47, -INF , !P2 ;  /* 0xff8000002f337808 */ /* 0x000fe40005000000 */
[-C--:B------:R-:W-:Y:S02]  /*16a0*/  ISETP.GT.U32.AND P1, PT, R103, R74.reuse, PT ;  /* 0x0000004a6700720c */ /* 0x080fe40003f24070 */
[----:B------:R-:W-:Y:S02]  /*16b0*/  FSEL R47, R36, -INF , !P6 ;  /* 0xff800000242f7808 */ /* 0x000fe40007000000 */
[----:B------:R-:W-:-:S02]  /*16c0*/  ISETP.GE.U32.AND P6, PT, R95, R74, PT ;  /* 0x0000004a5f00720c */ /* 0x000fc40003fc6070 */
[C---:B------:R-:W-:Y:S02]  /*16d0*/  ISETP.GT.U32.AND.EX P1, PT, R82.reuse, RZ, PT, P1 ;  /* 0x000000ff5200720c */ /* 0x040fe40003f24110 */
[C---:B------:R-:W-:Y:S02]  /*16e0*/  ISETP.GT.U32.AND P2, PT, R95.reuse, R74, PT ;  /* 0x0000004a5f00720c */ /* 0x040fe40003f44070 */
[----:B------:R-:W-:Y:S01]  /*16f0*/  ISETP.GE.U32.AND.EX P6, PT, R82, RZ, PT, P6 ;  /* 0x000000ff5200720c */ /* 0x000fe20003fc6160 */
[----:B------:R-:W-:Y:S01]  /*1700*/  FMUL R36, R26, UR21 ;  /* 0x000000151a247c20 */ /* 0x000fe20008400000 */
[----:B------:R-:W-:Y:S02]  /*1710*/  FSEL R27, R54, -INF , !P1 ;  /* 0xff800000361b7808 */ /* 0x000fe40004800000 */
[----:B------:R-:W-:Y:S02]  /*1720*/  ISETP.GT.U32.AND.EX P2, PT, R82, RZ, PT, P2 ;  /* 0x000000ff5200720c */ /* 0x000fe40003f44120 */
[----:B------:R-:W-:-:S02]  /*1730*/  ISETP.GT.U32.AND P1, PT, R95, R18, PT ;  /* 0x000000125f00720c */ /* 0x000fc40003f24070 */
[----:B------:R-:W-:Y:S02]  /*1740*/  FSEL R99, R99, -INF , !P6 ;  /* 0xff80000063637808 */ /* 0x000fe40007000000 */
[----:B------:R-:W-:Y:S01]  /*1750*/  ISETP.GE.U32.AND P6, PT, R95, R18, PT ;  /* 0x000000125f00720c */ /* 0x000fe20003fc6070 */
[----:B------:R-:W-:Y:S01]  /*1760*/  FMUL R95, R30, UR21 ;  /* 0x000000151e5f7c20 */ /* 0x000fe20008400000 */
[----:B------:R-:W-:Y:S02]  /*1770*/  FSEL R36, R36, -INF , !P2 ;  /* 0xff80000024247808 */ /* 0x000fe40005000000 */
[----:B------:R-:W-:Y:S02]  /*1780*/  ISETP.GT.U32.AND.EX P1, PT, R82, RZ, PT, P1 ;  /* 0x000000ff5200720c */ /* 0x000fe40003f24110 */
[----:B------:R-:W-:Y:S02]  /*1790*/  FMNMX R26, R36, R99, !PT ;  /* 0x00000063241a7209 */ /* 0x000fe40007800000 */
[----:B------:R-:W-:-:S04]  /*17a0*/  FSEL R95, R95, -INF , !P1 ;  /* 0xff8000005f5f7808 */ /* 0x000fc80004800000 */
[----:B------:R-:W-:Y:S02]  /*17b0*/  FMNMX R26, R95, R26, !PT ;  /* 0x0000001a5f1a7209 */ /* 0x000fe40007800000 */
[----:B------:R-:W-:Y:S02]  /*17c0*/  ISETP.GT.U32.AND P2, PT, R101, R74, PT ;  /* 0x0000004a6500720c */ /* 0x000fe40003f44070 */
[----:B------:R-:W-:Y:S02]  /*17d0*/  FMNMX R26, R87, R26, !PT ;  /* 0x0000001a571a7209 */ /* 0x000fe40007800000 */
[C---:B------:R-:W-:Y:S02]  /*17e0*/  ISETP.GT.U32.AND.EX P2, PT, R82.reuse, RZ, PT, P2 ;  /* 0x000000ff5200720c */ /* 0x040fe40003f44120 */
[----:B------:R-:W-:Y:S02]  /*17f0*/  FMNMX R26, R89, R26, !PT ;  /* 0x0000001a591a7209 */ /* 0x000fe40007800000 */
[----:B------:R-:W-:-:S02]  /*1800*/  ISETP.GT.U32.AND.EX P5, PT, R82, RZ, PT, P5 ;  /* 0x000000ff5200720c */ /* 0x000fc40003fa4150 */
[----:B------:R-:W-:Y:S02]  /*1810*/  FSEL R55, R55, -INF , !P2 ;  /* 0xff80000037377808 */ /* 0x000fe40005000000 */
[----:B------:R-:W-:Y:S02]  /*1820*/  ISETP.GT.U32.AND P2, PT, R105, R74, PT ;  /* 0x0000004a6900720c */ /* 0x000fe40003f44070 */
[----:B------:R-:W-:Y:S02]  /*1830*/  FMNMX R26, R91, R26, !PT ;  /* 0x0000001a5b1a7209 */ /* 0x000fe40007800000 */
[----:B------:R-:W-:Y:S02]  /*1840*/  FSEL R93, R93, -INF , !P5 ;  /* 0xff8000005d5d7808 */ /* 0x000fe40006800000 */
[----:B------:R-:W-:Y:S01]  /*1850*/  ISETP.GT.U32.AND P5, PT, R41, R18, PT ;  /* 0x000000122900720c */ /* 0x000fe20003fa4070 */
[----:B------:R-:W-:Y:S01]  /*1860*/  FMUL R41, R42, UR21 ;  /* 0x000000152a297c20 */ /* 0x000fe20008400000 */
[----:B------:R-:W-:-:S02]  /*1870*/  ISETP.GT.U32.AND.EX P2, PT, R82, RZ, PT, P2 ;  /* 0x000000ff5200720c */ /* 0x000fc40003f44120 */
[----:B------:R-:W-:Y:S02]  /*1880*/  FMNMX R26, R37, R26, !PT ;  /* 0x0000001a251a7209 */ /* 0x000fe40007800000 */
[----:B------:R-:W-:Y:S02]  /*1890*/  FSEL R41, R41, -INF , !P2 ;  /* 0xff80000029297808 */ /* 0x000fe40005000000 */
[----:B------:R-:W-:-:S04]  /*18a0*/  FMNMX R26, R39, R26, !PT ;  /* 0x0000001a271a7209 */ /* 0x000fc80007800000 */
[----:B------:R-:W-:-:S04]  /*18b0*/  FMNMX R26, R41, R26, !PT ;  /* 0x0000001a291a7209 */ /* 0x000fc80007800000 */
[----:B------:R-:W-:-:S04]  /*18c0*/  FMNMX R26, R43, R26, !PT ;  /* 0x0000001a2b1a7209 */ /* 0x000fc80007800000 */
[----:B------:R-:W-:-:S04]  /*18d0*/  FMNMX R26, R93, R26, !PT ;  /* 0x0000001a5d1a7209 */ /* 0x000fc80007800000 */
[----:B------:R-:W-:-:S04]  /*18e0*/  FMNMX R26, R51, R26, !PT ;  /* 0x0000001a331a7209 */ /* 0x000fc80007800000 */
[----:B------:R-:W-:-:S04]  /*18f0*/  FMNMX R26, R97, R26, !PT ;  /* 0x0000001a611a7209 */ /* 0x000fc80007800000 */
[----:B------:R-:W-:Y:S01]  /*1900*/  FMNMX R26, R47, R26, !PT ;  /* 0x0000001a2f1a7209 */ /* 0x000fe20007800000 */
[----:B------:R-:W-:-:S03]  /*1910*/  FMUL R24, R24, UR21 ;  /* 0x0000001518187c20 */ /* 0x000fc60008400000 */
[----:B------:R-:W-:-:S04]  /*1920*/  FMNMX R26, R27, R26, !PT ;  /* 0x0000001a1b1a7209 */ /* 0x000fc80007800000 */
[----:B------:R-:W-:Y:S02]  /*1930*/  FMNMX R30, R55, R26, !PT ;  /* 0x0000001a371e7209 */ /* 0x000fe40007800000 */
[----:B------:R-:W-:Y:S02]  /*1940*/  FSEL R24, R24, -INF , !P1 ;  /* 0xff80000018187808 */ /* 0x000fe40004800000 */
[----:B------:R-:W-:Y:S02]  /*1950*/  ISETP.GT.U32.AND P1, PT, R101, R18, PT ;  /* 0x000000126500720c */ /* 0x000fe40003f24070 */
[----:B------:R-:W0:Y:S01]  /*1960*/  SHFL.BFLY PT, R101, R30, 0x2, 0x1f ;  /* 0x0c401f001e657f89 */ /* 0x000e2200000e0000 */
[----:B------:R-:W-:Y:S01]  /*1970*/  FMUL R25, R25, UR21 ;  /* 0x0000001519197c20 */ /* 0x000fe20008400000 */
[----:B------:R-:W-:-:S04]  /*1980*/  ISETP.GE.U32.AND.EX P6, PT, R82, RZ, PT, P6 ;  /* 0x000000ff5200720c */ /* 0x000fc80003fc6160 */
[----:B------:R-:W-:Y:S02]  /*1990*/  FSEL R25, R25, -INF , !P6 ;  /* 0xff80000019197808 */ /* 0x000fe40007000000 */
[----:B0-----:R-:W-:-:S05]  /*19a0*/  FMNMX R101, R30, R101, !PT ;  /* 0x000000651e657209 */ /* 0x001fca0007800000 */
[----:B------:R-:W0:Y:S01]  /*19b0*/  SHFL.BFLY PT, R38, R101, 0x1, 0x1f ;  /* 0x0c201f0065267f89 */ /* 0x000e2200000e0000 */
[----:B------:R-:W-:-:S04]  /*19c0*/  FMNMX R26, R24, R25, !PT ;  /* 0x00000019181a7209 */ /* 0x000fc80007800000 */
[----:B------:R-:W-:-:S04]  /*19d0*/  FMNMX R26, R35, R26, !PT ;  /* 0x0000001a231a7209 */ /* 0x000fc80007800000 */
[----:B------:R-:W-:Y:S02]  /*19e0*/  FMNMX R26, R29, R26, !PT ;  /* 0x0000001a1d1a7209 */ /* 0x000fe40007800000 */
[----:B------:R-:W-:-:S04]  /*19f0*/  ISETP.GT.U32.AND P6, PT, R105, R18, PT ;  /* 0x000000126900720c */ /* 0x000fc80003fc4070 */
[----:B------:R-:W-:Y:S02]  /*1a00*/  ISETP.GT.U32.AND.EX P6, PT, R82, RZ, PT, P6 ;  /* 0x000000ff5200720c */ /* 0x000fe40003fc4160 */
[----:B0-----:R-:W-:Y:S02]  /*1a10*/  FMNMX R38, R101, R38, !PT ;  /* 0x0000002665267209 */ /* 0x001fe40007800000 */
[----:B------:R-:W-:Y:S01]  /*1a20*/  FMNMX R101, R31, R26, !PT ;  /* 0x0000001a1f657209 */ /* 0x000fe20007800000 */
[----:B------:R-:W-:-:S03]  /*1a30*/  FMUL R26, R40, UR21 ;  /* 0x00000015281a7c20 */ /* 0x000fc60008400000 */
[----:B------:R-:W-:Y:S02]  /*1a40*/  FMNMX R30, R32, R101, !PT ;  /* 0x00000065201e7209 */ /* 0x000fe40007800000 */
[----:B------:R-:W-:Y:S02]  /*1a50*/  FMNMX R40, R38, R79, !PT ;  /* 0x0000004f26287209 */ /* 0x000fe40007800000 */
[----:B------:R-:W-:Y:S02]  /*1a60*/  FMNMX R101, R33, R30, !PT ;  /* 0x0000001e21657209 */ /* 0x000fe40007800000 */
[----:B------:R-:W-:Y:S02]  /*1a70*/  FSEL R26, R26, -INF , !P6 ;  /* 0xff8000001a1a7808 */ /* 0x000fe40007000000 */
[----:B------:R-:W-:Y:S01]  /*1a80*/  FMNMX R101, R34, R101, !PT ;  /* 0x0000006522657209 */ /* 0x000fe20007800000 */
[----:B------:R-:W-:Y:S01]  /*1a90*/  FMUL R44, R44, UR21 ;  /* 0x000000152c2c7c20 */ /* 0x000fe20008400000 */
[----:B------:R-:W-:Y:S01]  /*1aa0*/  FADD R36, R36, -R40 ;  /* 0x8000002824247221 */ /* 0x000fe20000000000 */
[----:B------:R-:W-:-:S02]  /*1ab0*/  ISETP.GT.U32.AND.EX P0, PT, R82, RZ, PT, P0 ;  /* 0x000000ff5200720c */ /* 0x000fc40003f04100 */
[----:B------:R-:W-:Y:S01]  /*1ac0*/  FMNMX R101, R26, R101, !PT ;  /* 0x000000651a657209 */ /* 0x000fe20007800000 */
[----:B------:R-:W-:Y:S01]  /*1ad0*/  FMUL R38, R45, UR21 ;  /* 0x000000152d267c20 */ /* 0x000fe20008400000 */
[----:B------:R-:W-:Y:S01]  /*1ae0*/  FMUL R30, R36, 1.4426950216293334961 ;  /* 0x3fb8aa3b241e7820 */ /* 0x000fe20000400000 */
[----:B------:R-:W-:Y:S02]  /*1af0*/  ISETP.GT.U32.AND.EX P4, PT, R82, RZ, PT, P4 ;  /* 0x000000ff5200720c */ /* 0x000fe40003f84140 */
[----:B------:R-:W-:Y:S02]  /*1b00*/  FSEL R36, R44, -INF , !P0 ;  /* 0xff8000002c247808 */ /* 0x000fe40004000000 */
[----:B------:R-:W-:Y:S01]  /*1b10*/  FMNMX R101, R28, R101, !PT ;  /* 0x000000651c657209 */ /* 0x000fe20007800000 */
[----:B------:R-:W-:Y:S01]  /*1b20*/  FMUL R48, R48, UR21 ;  /* 0x0000001530307c20 */ /* 0x000fe20008400000 */
[----:B------:R-:W-:Y:S02]  /*1b30*/  ISETP.GT.U32.AND.EX P3, PT, R82, RZ, PT, P3 ;  /* 0x000000ff5200720c */ /* 0x000fe40003f64130 */
[----:B------:R-:W-:-:S02]  /*1b40*/  FSEL R38, R38, -INF , !P4 ;  /* 0xff80000026267808 */ /* 0x000fc40006000000 */
[----:B------:R-:W-:Y:S01]  /*1b50*/  FMNMX R101, R36, R101, !PT ;  /* 0x0000006524657209 */ /* 0x000fe20007800000 */
[----:B------:R-:W-:Y:S01]  /*1b60*/  FMUL R50, R49, UR21 ;  /* 0x0000001531327c20 */ /* 0x000fe20008400000 */
[----:B------:R-:W-:Y:S02]  /*1b70*/  ISETP.GT.U32.AND P2, PT, R103, R18, PT ;  /* 0x000000126700720c */ /* 0x000fe40003f44070 */
[----:B------:R-:W-:Y:S02]  /*1b80*/  ISETP.GT.U32.AND.EX P5, PT, R82, RZ, PT, P5 ;  /* 0x000000ff5200720c */ /* 0x000fe40003fa4150 */
[----:B------:R-:W-:Y:S02]  /*1b90*/  FSEL R44, R48, -INF , !P3 ;  /* 0xff800000302c7808 */ /* 0x000fe40005800000 */
[----:B------:R-:W-:Y:S01]  /*1ba0*/  FMNMX R101, R38, R101, !PT ;  /* 0x0000006526657209 */ /* 0x000fe20007800000 */
[----:B------:R-:W-:Y:S01]  /*1bb0*/  FMUL R49, R52, UR21 ;  /* 0x0000001534317c20 */ /* 0x000fe20008400000 */
[----:B------:R-:W-:-:S02]  /*1bc0*/  ISETP.GT.U32.AND.EX P2, PT, R82, RZ, PT, P2 ;  /* 0x000000ff5200720c */ /* 0x000fc40003f44120 */
[----:B------:R-:W-:Y:S02]  /*1bd0*/  FSEL R50, R50, -INF , !P5 ;  /* 0xff80000032327808 */ /* 0x000fe40006800000 */
[----:B------:R-:W-:Y:S01]  /*1be0*/  FMNMX R101, R44, R101, !PT ;  /* 0x000000652c657209 */ /* 0x000fe20007800000 */
[----:B------:R-:W-:Y:S01]  /*1bf0*/  FMUL R48, R53, UR21 ;  /* 0x0000001535307c20 */ /* 0x000fe20008400000 */
[----:B------:R-:W-:Y:S02]  /*1c00*/  ISETP.GT.U32.AND.EX P1, PT, R82, RZ, PT, P1 ;  /* 0x000000ff5200720c */ /* 0x000fe40003f24110 */
[----:B------:R-:W-:Y:S02]  /*1c10*/  FSEL R49, R49, -INF , !P2 ;  /* 0xff80000031317808 */ /* 0x000fe40005000000 */
[----:B------:R-:W-:Y:S02]  /*1c20*/  FMNMX R42, R50, R101, !PT ;  /* 0x00000065322a7209 */ /* 0x000fe40007800000 */
[----:B------:R-:W-:-:S02]  /*1c30*/  FSEL R48, R48, -INF , !P1 ;  /* 0xff80000030307808 */ /* 0x000fc40004800000 */
[----:B------:R-:W-:Y:S01]  /*1c40*/  FMNMX R53, R49, R42, !PT ;  /* 0x0000002a31357209 */ /* 0x000fe20007800000 */
[----:B------:R-:W-:-:S03]  /*1c50*/  FADD R87, R87, -R40 ;  /* 0x8000002857577221 */ /* 0x000fc60000000000 */
[----:B------:R-:W-:Y:S01]  /*1c60*/  FMNMX R46, R48, R53, !PT ;  /* 0x00000035302e7209 */ /* 0x000fe20007800000 */
[----:B------:R-:W-:-:S04]  /*1c70*/  FMUL R52, R87, 1.4426950216293334961 ;  /* 0x3fb8aa3b57347820 */ /* 0x000fc80000400000 */
[----:B------:R-:W0:Y:S01]  /*1c80*/  SHFL.BFLY PT, R87, R46, 0x2, 0x1f ;  /* 0x0c401f002e577f89 */ /* 0x000e2200000e0000 */
[--C-:B------:R-:W-:Y:S01]  /*1c90*/  FADD R37, R37, -R40.reuse ;  /* 0x8000002825257221 */ /* 0x100fe20000000000 */
[----:B------:R-:W-:-:S03]  /*1ca0*/  FADD R42, R89, -R40 ;  /* 0x80000028592a7221 */ /* 0x000fc60000000000 */
[----:B------:R-:W-:Y:S01]  /*1cb0*/  FMUL R54, R37, 1.4426950216293334961 ;  /* 0x3fb8aa3b25367820 */ /* 0x000fe20000400000 */
[----:B------:R-:W-:Y:S01]  /*1cc0*/  FADD R37, R41, -R40 ;  /* 0x8000002829257221 */ /* 0x000fe20000000000 */
[----:B------:R-:W-:Y:S01]  /*1cd0*/  FMUL R42, R42, 1.4426950216293334961 ;  /* 0x3fb8aa3b2a2a7820 */ /* 0x000fe20000400000 */
[----:B0-----:R-:W-:-:S05]  /*1ce0*/  FMNMX R87, R46, R87, !PT ;  /* 0x000000572e577209 */ /* 0x001fca0007800000 */
[----:B------:R-:W0:Y:S01]  /*1cf0*/  SHFL.BFLY PT, R90, R87, 0x1, 0x1f ;  /* 0x0c201f00575a7f89 */ /* 0x000e2200000e0000 */
[----:B------:R-:W-:Y:S01]  /*1d00*/  FMUL R37, R37, 1.4426950216293334961 ;  /* 0x3fb8aa3b25257820 */ /* 0x000fe20000400000 */
[----:B------:R-:W-:Y:S08]  /*1d10*/  MUFU.EX2 R53, R42 ;  /* 0x0000002a00357308 */ /* 0x000ff00000000800 */
[----:B------:R1:W-:Y:S01]  /*1d20*/  MUFU.EX2 R42, R37 ;  /* 0x00000025002a7308 */ /* 0x0003e20000000800 */
[--C-:B------:R-:W-:Y:S01]  /*1d30*/  FADD R99, R99, -R40.reuse ;  /* 0x8000002863637221 */ /* 0x100fe20000000000 */
[----:B-1----:R-:W-:-:S06]  /*1d40*/  FADD R37, R47, -R40 ;  /* 0x800000282f257221 */ /* 0x002fcc0000000000 */
[----:B------:R1:W-:Y:S01]  /*1d50*/  MUFU.EX2 R89, R52 ;  /* 0x0000003400597308 */ /* 0x0003e20000000800 */
[----:B------:R-:W-:Y:S01]  /*1d60*/  FMUL R45, R99, 1.4426950216293334961 ;  /* 0x3fb8aa3b632d7820 */ /* 0x000fe20000400000 */
[--C-:B------:R-:W-:Y:S01]  /*1d70*/  FADD R95, R95, -R40.reuse ;  /* 0x800000285f5f7221 */ /* 0x100fe20000000000 */
[----:B-1----:R-:W-:Y:S01]  /*1d80*/  FMUL R52, R37, 1.4426950216293334961 ;  /* 0x3fb8aa3b25347820 */ /* 0x002fe20000400000 */
[----:B------:R-:W-:Y:S01]  /*1d90*/  FADD R37, R27, -R40 ;  /* 0x800000281b257221 */ /* 0x000fe20000000000 */
[----:B0-----:R-:W-:-:S03]  /*1da0*/  FMNMX R27, R87, R90, !PT ;  /* 0x0000005a571b7209 */ /* 0x001fc60007800000 */
[----:B------:R-:W-:Y:S01]  /*1db0*/  FMUL R87, R37, 1.4426950216293334961 ;  /* 0x3fb8aa3b25577820 */ /* 0x000fe20000400000 */
[----:B------:R-:W-:Y:S01]  /*1dc0*/  FADD R37, R55, -R40 ;  /* 0x8000002837257221 */ /* 0x000fe20000000000 */
[----:B------:R-:W-:Y:S01]  /*1dd0*/  FMNMX R55, R27, R20, !PT ;  /* 0x000000141b377209 */ /* 0x000fe20007800000 */
[----:B------:R-:W-:Y:S01]  /*1de0*/  FMUL R82, R95, 1.4426950216293334961 ;  /* 0x3fb8aa3b5f527820 */ /* 0x000fe20000400000 */
[----:B------:R-:W-:Y:S01]  /*1df0*/  FADD R27, -R40, R79 ;  /* 0x0000004f281b7221 */ /* 0x000fe20000000100 */
[----:B------:R-:W-:Y:S02]  /*1e00*/  MUFU.EX2 R30, R30 ;  /* 0x0000001e001e7308 */ /* 0x000fe40000000800 */
[--C-:B------:R-:W-:Y:S01]  /*1e10*/  FADD R24, R24, -R55.reuse ;  /* 0x8000003718187221 */ /* 0x100fe20000000000 */
[--C-:B------:R-:W-:Y:S01]  /*1e20*/  FADD R25, R25, -R55.reuse ;  /* 0x8000003719197221 */ /* 0x100fe20000000000 */
[----:B------:R-:W-:Y:S01]  /*1e30*/  FMUL R79, R27, 1.4426950216293334961 ;  /* 0x3fb8aa3b1b4f7820 */ /* 0x000fe20000400000 */
[----:B---3--:R-:W-:Y:S03]  /*1e40*/  STS.U16 [R76+UR13+0x4800], R83 ;  /* 0x004800534c007988 */ /* 0x008fe6000800040d */
[----:B------:R-:W0:Y:S01]  /*1e50*/  MUFU.EX2 R45, R45 ;  /* 0x0000002d002d7308 */ /* 0x000e220000000800 */
[----:B-----5:R-:W-:Y:S01]  /*1e60*/  STS.U16 [R76+UR13+0x4c00], R85 ;  /* 0x004c00554c007988 */ /* 0x020fe2000800040d */
[----:B------:R-:W-:Y:S01]  /*1e70*/  FMUL R24, R24, 1.4426950216293334961 ;  /* 0x3fb8aa3b18187820 */ /* 0x000fe20000400000 */
[----:B------:R-:W-:Y:S01]  /*1e80*/  FMUL R27, R25, 1.4426950216293334961 ;  /* 0x3fb8aa3b191b7820 */ /* 0x000fe20000400000 */
[--C-:B------:R-:W-:Y:S01]  /*1e90*/  FADD R25, R35, -R55.reuse ;  /* 0x8000003723197221 */ /* 0x100fe20000000000 */
[----:B------:R1:W-:Y:S06]  /*1ea0*/  MEMBAR.ALL.CTA ;  /* 0x0000000000007992 */ /* 0x0003ec0000008000 */
[----:B-1----:R-:W1:Y:S01]  /*1eb0*/  FENCE.VIEW.ASYNC.S ;  /* 0x00000000000073c6 */ /* 0x002e620000000000 */
[----:B------:R-:W2:Y:S01]  /*1ec0*/  MUFU.EX2 R82, R82 ;  /* 0x0000005200527308 */ /* 0x000ea20000000800 */
[----:B------:R-:W-:Y:S01]  /*1ed0*/  FMUL R90, R37, 1.4426950216293334961 ;  /* 0x3fb8aa3b255a7820 */ /* 0x000fe20000400000 */
[----:B------:R-:W-:Y:S01]  /*1ee0*/  FMUL R37, R25, 1.4426950216293334961 ;  /* 0x3fb8aa3b19257820 */ /* 0x000fe20000400000 */
[--C-:B------:R-:W-:Y:S01]  /*1ef0*/  FADD R25, R29, -R55.reuse ;  /* 0x800000371d197221 */ /* 0x100fe20000000000 */
[--C-:B------:R-:W-:Y:S01]  /*1f00*/  FADD R31, R31, -R55.reuse ;  /* 0x800000371f1f7221 */ /* 0x100fe20000000000 */
[----:B------:R-:W-:-:S03]  /*1f10*/  FADD R28, R28, -R55 ;  /* 0x800000371c1c7221 */ /* 0x000fc60000000000 */
[----:B------:R-:W-:Y:S01]  /*1f20*/  MUFU.EX2 R24, R24 ;  /* 0x0000001800187308 */ /* 0x000fe20000000800 */
[----:B------:R-:W-:Y:S01]  /*1f30*/  FMUL R25, R25, 1.4426950216293334961 ;  /* 0x3fb8aa3b19197820 */ /* 0x000fe20000400000 */
[----:B------:R-:W-:-:S06]  /*1f40*/  FADD R93, R93, -R40 ;  /* 0x800000285d5d7221 */ /* 0x000fcc0000000000 */
[----:B------:R0:W3:Y:S01]  /*1f50*/  MUFU.EX2 R35, R27 ;  /* 0x0000001b00237308 */ /* 0x0000e20000000800 */
[----:B------:R-:W-:Y:S01]  /*1f60*/  FADD R91, R91, -R40 ;  /* 0x800000285b5b7221 */ /* 0x000fe20000000000 */
[----:B------:R-:W-:Y:S01]  /*1f70*/  FMUL R31, R31, 1.4426950216293334961 ;  /* 0x3fb8aa3b1f1f7820 */ /* 0x000fe20000400000 */
[----:B------:R-:W-:Y:S01]  /*1f80*/  FADD R32, R32, -R55 ;  /* 0x8000003720207221 */ /* 0x000fe20000000000 */
[----:B------:R-:W-:-:S04]  /*1f90*/  FMUL R28, R28, 1.4426950216293334961 ;  /* 0x3fb8aa3b1c1c7820 */ /* 0x000fc80000400000 */
[----:B------:R-:W4:Y:S01]  /*1fa0*/  MUFU.EX2 R29, R37 ;  /* 0x00000025001d7308 */ /* 0x000f220000000800 */
[----:B------:R-:W-:Y:S01]  /*1fb0*/  FADD R26, R26, -R55 ;  /* 0x800000371a1a7221 */ /* 0x000fe20000000000 */
[----:B0-----:R-:W-:Y:S01]  /*1fc0*/  FADD R27, R30, R45 ;  /* 0x0000002d1e1b7221 */ /* 0x001fe20000000000 */
[----:B------:R-:W-:Y:S01]  /*1fd0*/  FADD R20, -R55, R20 ;  /* 0x0000001437147221 */ /* 0x000fe20000000100 */
[----:B------:R-:W-:Y:S01]  /*1fe0*/  FMUL R88, R91, 1.4426950216293334961 ;  /* 0x3fb8aa3b5b587820 */ /* 0x000fe20000400000 */
[----:B------:R-:W-:Y:S01]  /*1ff0*/  FMUL R46, R93, 1.4426950216293334961 ;  /* 0x3fb8aa3b5d2e7820 */ /* 0x000fe20000400000 */
[----:B------:R-:W-:Y:S02]  /*2000*/  FMUL R96, R32, 1.4426950216293334961 ;  /* 0x3fb8aa3b20607820 */ /* 0x000fe40000400000 */
[----:B------:R-:W0:Y:S01]  /*2010*/  MUFU.EX2 R94, R25 ;  /* 0x00000019005e7308 */ /* 0x000e220000000800 */
[--C-:B------:R-:W-:Y:S01]  /*2020*/  FADD R33, R33, -R55.reuse ;  /* 0x8000003721217221 */ /* 0x100fe20000000000 */
[--C-:B------:R-:W-:Y:S01]  /*2030*/  FADD R43, R43, -R40.reuse ;  /* 0x800000282b2b7221 */ /* 0x100fe20000000000 */
[--C-:B------:R-:W-:Y:S01]  /*2040*/  FADD R51, R51, -R40.reuse ;  /* 0x8000002833337221 */ /* 0x100fe20000000000 */
[--C-:B------:R-:W-:Y:S01]  /*2050*/  FADD R50, R50, -R55.reuse ;  /* 0x8000003732327221 */ /* 0x100fe20000000000 */
[--C-:B------:R-:W-:Y:S01]  /*2060*/  FADD R49, R49, -R55.reuse ;  /* 0x8000003731317221 */ /* 0x100fe20000000000 */
[--C-:B------:R-:W-:Y:S01]  /*2070*/  FADD R48, R48, -R55.reuse ;  /* 0x8000003730307221 */ /* 0x100fe20000000000 */
[--C-:B------:R-:W-:Y:S01]  /*2080*/  FADD R34, R34, -R55.reuse ;  /* 0x8000003722227221 */ /* 0x100fe20000000000 */
[----:B------:R2:W-:Y:S01]  /*2090*/  MUFU.EX2 R93, R28 ;  /* 0x0000001c005d7308 */ /* 0x0005e20000000800 */
[----:B------:R-:W-:Y:S01]  /*20a0*/  FMUL R92, R26, 1.4426950216293334961 ;  /* 0x3fb8aa3b1a5c7820 */ /* 0x000fe20000400000 */
[--C-:B------:R-:W-:Y:S01]  /*20b0*/  FADD R39, R39, -R40.reuse ;  /* 0x8000002827277221 */ /* 0x100fe20000000000 */
[----:B------:R-:W-:Y:S01]  /*20c0*/  FADD R97, R97, -R40 ;  /* 0x8000002861617221 */ /* 0x000fe20000000000 */
[--C-:B------:R-:W-:Y:S01]  /*20d0*/  FADD R36, R36, -R55.reuse ;  /* 0x8000003724247221 */ /* 0x100fe20000000000 */
[--C-:B------:R-:W-:Y:S01]  /*20e0*/  FADD R38, R38, -R55.reuse ;  /* 0x8000003726267221 */ /* 0x100fe20000000000 */
[----:B------:R-:W-:Y:S01]  /*20f0*/  FADD R26, R44, -R55 ;  /* 0x800000372c1a7221 */ /* 0x000fe20000000000 */
[----:B------:R-:W-:Y:S01]  /*2100*/  FMUL R20, R20, 1.4426950216293334961 ;  /* 0x3fb8aa3b14147820 */ /* 0x000fe20000400000 */
[----:B------:R-:W5:Y:S01]  /*2110*/  MUFU.EX2 R31, R31 ;  /* 0x0000001f001f7308 */ /* 0x000f620000000800 */
[----:B--2---:R-:W-:Y:S01]  /*2120*/  FADD R28, R82, R27 ;  /* 0x0000001b521c7221 */ /* 0x004fe20000000000 */
[----:B------:R-:W-:Y:S01]  /*2130*/  FMUL R32, R33, 1.4426950216293334961 ;  /* 0x3fb8aa3b21207820 */ /* 0x000fe20000400000 */
[----:B------:R-:W-:Y:S01]  /*2140*/  FMUL R43, R43, 1.4426950216293334961 ;  /* 0x3fb8aa3b2b2b7820 */ /* 0x000fe20000400000 */
[----:B------:R-:W-:Y:S01]  /*2150*/  FMUL R51, R51, 1.4426950216293334961 ;  /* 0x3fb8aa3b33337820 */ /* 0x000fe20000400000 */
[----:B------:R-:W-:Y:S01]  /*2160*/  F2FP.F16.F32.PACK_AB R25, R45, R30 ;  /* 0x0000001e2d19723e */ /* 0x000fe200000000ff */
[----:B------:R-:W-:Y:S01]  /*2170*/  FMUL R50, R50, 1.4426950216293334961 ;  /* 0x3fb8aa3b32327820 */ /* 0x000fe20000400000 */
[----:B------:R-:W-:Y:S01]  /*2180*/  FMUL R49, R49, 1.4426950216293334961 ;  /* 0x3fb8aa3b31317820 */ /* 0x000fe20000400000 */
[----:B------:R-:W-:Y:S01]  /*2190*/  FMUL R48, R48, 1.4426950216293334961 ;  /* 0x3fb8aa3b30307820 */ /* 0x000fe20000400000 */
[----:B------:R-:W-:Y:S01]  /*21a0*/  MUFU.EX2 R88, R88 ;  /* 0x0000005800587308 */ /* 0x000fe20000000800 */
[----:B------:R-:W-:Y:S01]  /*21b0*/  FMUL R34, R34, 1.4426950216293334961 ;  /* 0x3fb8aa3b22227820 */ /* 0x000fe20000400000 */
[----:B------:R-:W-:Y:S01]  /*21c0*/  FADD R30, R89, R28 ;  /* 0x0000001c591e7221 */ /* 0x000fe20000000000 */
[----:B------:R-:W-:Y:S01]  /*21d0*/  FMUL R39, R39, 1.4426950216293334961 ;  /* 0x3fb8aa3b27277820 */ /* 0x000fe20000400000 */
[----:B------:R-:W-:Y:S01]  /*21e0*/  FMUL R97, R97, 1.4426950216293334961 ;  /* 0x3fb8aa3b61617820 */ /* 0x000fe20000400000 */
[----:B------:R-:W-:Y:S01]  /*21f0*/  FMUL R36, R36, 1.4426950216293334961 ;  /* 0x3fb8aa3b24247820 */ /* 0x000fe20000400000 */
[----:B------:R-:W-:Y:S01]  /*2200*/  FMUL R38, R38, 1.4426950216293334961 ;  /* 0x3fb8aa3b26267820 */ /* 0x000fe20000400000 */
[----:B------:R-:W-:Y:S01]  /*2210*/  FMUL R26, R26, 1.4426950216293334961 ;  /* 0x3fb8aa3b1a1a7820 */ /* 0x000fe20000400000 */
[----:B------:R-:W2:Y:S01]  /*2220*/  MUFU.EX2 R96, R96 ;  /* 0x0000006000607308 */ /* 0x000ea20000000800 */
[----:B---3--:R-:W-:-:S04]  /*2230*/  FADD R28, R24, R35 ;  /* 0x00000023181c7221 */ /* 0x008fc80000000000 */
[----:B----4-:R-:W-:-:S03]  /*2240*/  FADD R33, R29, R28 ;  /* 0x0000001c1d217221 */ /* 0x010fc60000000000 */
[----:B------:R-:W3:Y:S01]  /*2250*/  MUFU.EX2 R79, R79 ;  /* 0x0000004f004f7308 */ /* 0x000ee20000000800 */
[----:B0-----:R-:W-:-:S07]  /*2260*/  FADD R28, R94, R33 ;  /* 0x000000215e1c7221 */ /* 0x001fce0000000000 */
[----:B------:R-:W0:Y:S08]  /*2270*/  MUFU.EX2 R20, R20 ;  /* 0x0000001400147308 */ /* 0x000e300000000800 */
[----:B------:R-:W-:Y:S08]  /*2280*/  MUFU.EX2 R54, R54 ;  /* 0x0000003600367308 */ /* 0x000ff00000000800 */
[----:B------:R-:W4:Y:S08]  /*2290*/  MUFU.EX2 R32, R32 ;  /* 0x0000002000207308 */ /* 0x000f300000000800 */
[----:B------:R-:W1:Y:S01]  /*22a0*/  MUFU.EX2 R91, R34 ;  /* 0x00000022005b7308 */ /* 0x000e620000000800 */
[----:B------:R-:W-:-:S07]  /*22b0*/  F2FP.F16.F32.PACK_AB R24, R35, R24 ;  /* 0x000000182318723e */ /* 0x000fce00000000ff */
[----:B------:R-:W1:Y:S08]  /*22c0*/  MUFU.EX2 R41, R39 ;  /* 0x0000002700297308 */ /* 0x000e700000000800 */
[----:B------:R-:W-:Y:S08]  /*22d0*/  MUFU.EX2 R43, R43 ;  /* 0x0000002b002b7308 */ /* 0x000ff00000000800 */
[----:B------:R-:W-:Y:S08]  /*22e0*/  MUFU.EX2 R46, R46 ;  /* 0x0000002e002e7308 */ /* 0x000ff00000000800 */
[----:B------:R-:W-:Y:S08]  /*22f0*/  MUFU.EX2 R51, R51 ;  /* 0x0000003300337308 */ /* 0x000ff00000000800 */
[----:B------:R-:W-:Y:S08]  /*2300*/  MUFU.EX2 R47, R97 ;  /* 0x00000061002f7308 */ /* 0x000ff00000000800 */
[----:B------:R-:W-:Y:S08]  /*2310*/  MUFU.EX2 R52, R52 ;  /* 0x0000003400347308 */ /* 0x000ff00000000800 */
[----:B------:R-:W-:Y:S08]  /*2320*/  MUFU.EX2 R87, R87 ;  /* 0x0000005700577308 */ /* 0x000ff00000000800 */
[----:B------:R-:W-:Y:S08]  /*2330*/  MUFU.EX2 R90, R90 ;  /* 0x0000005a005a7308 */ /* 0x000ff00000000800 */
[----:B------:R-:W1:Y:S08]  /*2340*/  MUFU.EX2 R92, R92 ;  /* 0x0000005c005c7308 */ /* 0x000e700000000800 */
[----:B------:R-:W-:Y:S08]  /*2350*/  MUFU.EX2 R95, R36 ;  /* 0x00000024005f7308 */ /* 0x000ff00000000800 */
[----:B------:R-:W1:Y:S08]  /*2360*/  MUFU.EX2 R44, R38 ;  /* 0x00000026002c7308 */ /* 0x000e700000000800 */
[----:B------:R5:W-:Y:S08]  /*2370*/  MUFU.EX2 R45, R26 ;  /* 0x0000001a002d7308 */ /* 0x000bf00000000800 */
[----:B------:R-:W1:Y:S01]  /*2380*/  MUFU.EX2 R50, R50 ;  /* 0x0000003200327308 */ /* 0x000e620000000800 */
[----:B-----5:R-:W-:-:S07]  /*2390*/  F2FP.F16.F32.PACK_AB R26, R94, R29 ;  /* 0x0000001d5e1a723e */ /* 0x020fce00000000ff */
[----:B------:R-:W-:Y:S08]  /*23a0*/  MUFU.EX2 R49, R49 ;  /* 0x0000003100317308 */ /* 0x000ff00000000800 */
[----:B------:R-:W5:Y:S01]  /*23b0*/  MUFU.EX2 R48, R48 ;  /* 0x0000003000307308 */ /* 0x000f620000000800 */
[----:B------:R-:W-:Y:S01]  /*23c0*/  FADD R29, R31, R28 ;  /* 0x0000001c1f1d7221 */ /* 0x000fe20000000000 */
[----:B------:R-:W-:-:S03]  /*23d0*/  FADD R35, R53, R30 ;  /* 0x0000001e35237221 */ /* 0x000fc60000000000 */
[----:B--2---:R-:W-:Y:S01]  /*23e0*/  FADD R33, R96, R29 ;  /* 0x0000001d60217221 */ /* 0x004fe20000000000 */
[----:B------:R-:W-:Y:S01]  /*23f0*/  FADD R35, R88, R35 ;  /* 0x0000002358237221 */ /* 0x000fe20000000000 */
[----:B------:R-:W-:Y:S01]  /*2400*/  F2FP.F16.F32.PACK_AB R27, R89, R82 ;  /* 0x00000052591b723e */ /* 0x000fe200000000ff */
[----:B---3--:R-:W-:Y:S01]  /*2410*/  FMUL R58, R58, R79 ;  /* 0x0000004f3a3a7220 */ /* 0x008fe20000400000 */
[----:B------:R-:W-:Y:S01]  /*2420*/  F2FP.F16.F32.PACK_AB R29, R88, R53 ;  /* 0x00000035581d723e */ /* 0x000fe200000000ff */
[-C--:B------:R-:W-:Y:S01]  /*2430*/  FMUL R59, R59, R79.reuse ;  /* 0x0000004f3b3b7220 */ /* 0x080fe20000400000 */
[-C--:B------:R-:W-:Y:S01]  /*2440*/  FMUL R62, R62, R79.reuse ;  /* 0x0000004f3e3e7220 */ /* 0x080fe20000400000 */
[-C--:B------:R-:W-:Y:S01]  /*2450*/  FMUL R63, R63, R79.reuse ;  /* 0x0000004f3f3f7220 */ /* 0x080fe20000400000 */
[-C--:B------:R-:W-:Y:S01]  /*2460*/  FMUL R66, R66, R79.reuse ;  /* 0x0000004f42427220 */ /* 0x080fe20000400000 */
[-C--:B------:R-:W-:Y:S01]  /*2470*/  FMUL R67, R67, R79.reuse ;  /* 0x0000004f43437220 */ /* 0x080fe20000400000 */
[-C--:B------:R-:W-:Y:S01]  /*2480*/  FMUL R70, R70, R79.reuse ;  /* 0x0000004f46467220 */ /* 0x080fe20000400000 */
[----:B------:R-:W-:Y:S01]  /*2490*/  FMUL R71, R71, R79 ;  /* 0x0000004f47477220 */ /* 0x000fe20000400000 */
[-C--:B0-----:R-:W-:Y:S01]  /*24a0*/  FMUL R56, R56, R20.reuse ;  /* 0x0000001438387220 */ /* 0x081fe20000400000 */
[-C--:B------:R-:W-:Y:S01]  /*24b0*/  FMUL R57, R57, R20.reuse ;  /* 0x0000001439397220 */ /* 0x080fe20000400000 */
[-C--:B------:R-:W-:Y:S01]  /*24c0*/  FMUL R60, R60, R20.reuse ;  /* 0x000000143c3c7220 */ /* 0x080fe20000400000 */
[-C--:B------:R-:W-:Y:S01]  /*24d0*/  FMUL R61, R61, R20.reuse ;  /* 0x000000143d3d7220 */ /* 0x080fe20000400000 */
[-C--:B------:R-:W-:Y:S01]  /*24e0*/  FMUL R64, R64, R20.reuse ;  /* 0x0000001440407220 */ /* 0x080fe20000400000 */
[-C--:B------:R-:W-:Y:S01]  /*24f0*/  FMUL R65, R65, R20.reuse ;  /* 0x0000001441417220 */ /* 0x080fe20000400000 */
[-C--:B------:R-:W-:Y:S01]  /*2500*/  FMUL R68, R68, R20.reuse ;  /* 0x0000001444447220 */ /* 0x080fe20000400000 */
[----:B------:R-:W-:Y:S01]  /*2510*/  FMUL R69, R69, R20 ;  /* 0x0000001445457220 */ /* 0x000fe20000400000 */
[----:B------:R-:W-:Y:S01]  /*2520*/  F2FP.F16.F32.PACK_AB R28, R96, R31 ;  /* 0x0000001f601c723e */ /* 0x000fe200000000ff */
[----:B----4-:R-:W-:Y:S01]  /*2530*/  FADD R82, R32, R33 ;  /* 0x0000002120527221 */ /* 0x010fe20000000000 */
[----:B-1----:R-:W-:Y:S01]  /*2540*/  F2FP.F16.F32.PACK_AB R30, R91, R32 ;  /* 0x000000205b1e723e */ /* 0x002fe200000000ff */
[----:B------:R-:W-:Y:S01]  /*2550*/  FADD R88, R54, R35 ;  /* 0x0000002336587221 */ /* 0x000fe20000000000 */
[----:B------:R-:W-:-:S02]  /*2560*/  F2FP.F16.F32.PACK_AB R31, R41, R54 ;  /* 0x00000036291f723e */ /* 0x000fc400000000ff */
[----:B------:R-:W-:Y:S02]  /*2570*/  F2FP.F16.F32.PACK_AB R32, R93, R92 ;  /* 0x0000005c5d20723e */ /* 0x000fe400000000ff */
[----:B------:R-:W-:Y:S02]  /*2580*/  F2FP.F16.F32.PACK_AB R33, R43, R42 ;  /* 0x0000002a2b21723e */ /* 0x000fe400000000ff */
[----:B------:R-:W-:Y:S02]  /*2590*/  F2FP.F16.F32.PACK_AB R34, R44, R95 ;  /* 0x0000005f2c22723e */ /* 0x000fe400000000ff */
[----:B------:R-:W-:Y:S02]  /*25a0*/  F2FP.F16.F32.PACK_AB R35, R51, R46 ;  /* 0x0000002e3323723e */ /* 0x000fe400000000ff */
[----:B------:R-:W-:Y:S02]  /*25b0*/  F2FP.F16.F32.PACK_AB R36, R50, R45 ;  /* 0x0000002d3224723e */ /* 0x000fe400000000ff */
[----:B------:R-:W-:-:S02]  /*25c0*/  F2FP.F16.F32.PACK_AB R37, R52, R47 ;  /* 0x0000002f3425723e */ /* 0x000fc400000000ff */
[----:B-----5:R-:W-:Y:S02]  /*25d0*/  F2FP.F16.F32.PACK_AB R38, R48, R49 ;  /* 0x000000313026723e */ /* 0x020fe400000000ff */
[----:B------:R-:W-:Y:S01]  /*25e0*/  F2FP.F16.F32.PACK_AB R39, R90, R87 ;  /* 0x000000575a27723e */ /* 0x000fe200000000ff */
[----:B------:R-:W-:Y:S06]  /*25f0*/  BAR.SYNC.DEFER_BLOCKING 0x0 ;  /* 0x0000000000007b1d */ /* 0x000fec0000010000 */
[----:B------:R-:W-:Y:S01]  /*2600*/  UMOV UR14, UR6 ;  /* 0x00000006000e7c82 */ /* 0x000fe20008000000 */
[----:B------:R-:W-:Y:S01]  /*2610*/  UMOV UR15, 0x40000040 ;  /* 0x40000040000f7882 */ /* 0x000fe20000000000 */
[----:B------:R-:W-:-:S06]  /*2620*/  WARPGROUP.ARRIVE ;  /* 0x00000000000079c5 */ /* 0x000fcc0000000000 */
[----:B------:R-:W-:Y:S03]  /*2630*/  HGMMA.64x32x16.F32 R56, R24, gdesc[UR12], R56 ;  /* 0x0060000c18387df0 */ /* 0x000fe60008700838 */
[----:B------:R-:W-:Y:S01]  /*2640*/  HGMMA.64x32x16.F32 R56, R28, gdesc[UR16], R56 ;  /* 0x006000101c387df0 */ /* 0x000fe20008700838 */
[----:B------:R-:W-:Y:S01]  /*2650*/  FADD R41, R41, R88 ;  /* 0x0000005829297221 */ /* 0x000fe20000000000 */
[----:B------:R-:W-:-:S03]  /*2660*/  FADD R91, R91, R82 ;  /* 0x000000525b5b7221 */ /* 0x000fc60000000000 */
        /* <DEDUP_REMOVED lines=9> */
[----:B------:R-:W-:Y:S01]  /*2700*/  FADD R45, R45, R44 ;  /* 0x0000002c2d2d7221 */ /* 0x000fe20000000000 */
[----:B------:R-:W-:Y:S02]  /*2710*/  HGMMA.64x32x16.F32 R56, R32, gdesc[UR20], R56 ;  /* 0x0060001420387df0 */ /* 0x000fe40008700838 */
[----:B------:R-:W-:Y:S01]  /*2720*/  FADD R52, R52, R47 ;  /* 0x0000002f34347221 */ /* 0x000fe20000000000 */
[----:B------:R-:W-:-:S03]  /*2730*/  FADD R50, R50, R45 ;  /* 0x0000002d32327221 */ /* 0x000fc60000000000 */
[----:B------:R-:W-:Y:S01]  /*2740*/  FADD R87, R87, R52 ;  /* 0x0000003457577221 */ /* 0x000fe20000000000 */
[----:B------:R-:W-:-:S03]  /*2750*/  FADD R49, R49, R50 ;  /* 0x0000003231317221 */ /* 0x000fc60000000000 */
[----:B------:R-:W-:Y:S01]  /*2760*/  FADD R87, R90, R87 ;  /* 0x000000575a577221 */ /* 0x000fe20000000000 */
[----:B------:R-:W-:-:S04]  /*2770*/  FADD R49, R48, R49 ;  /* 0x0000003130317221 */ /* 0x000fc80000000000 */
[----:B------:R-:W0:Y:S04]  /*2780*/  SHFL.BFLY PT, R44, R87, 0x2, 0x1f ;  /* 0x0c401f00572c7f89 */ /* 0x000e2800000e0000 */
[----:B------:R-:W1:Y:S01]  /*2790*/  SHFL.BFLY PT, R42, R49, 0x2, 0x1f ;  /* 0x0c401f00312a7f89 */ /* 0x000e6200000e0000 */
[----:B------:R-:W-:-:S04]  /*27a0*/  UIADD3 UR4, UP0, UR4, 0x40, URZ ;  /* 0x0000004004047890 */ /* 0x000fc8000ff1e03f */
[----:B------:R-:W-:Y:S01]  /*27b0*/  UIADD3.X UR5, URZ, UR5, URZ, UP0, !UPT ;  /* 0x000000053f057290 */ /* 0x000fe200087fe43f */
[----:B------:R-:W-:Y:S01]  /*27c0*/  HGMMA.64x32x16.F32 R56, R36, gdesc[UR24], R56, gsb0 ;  /* 0x0060001824387df0 */ /* 0x000fe20008000838 */
[----:B0-----:R-:W-:Y:S01]  /*27d0*/  FADD R44, R87, R44 ;  /* 0x0000002c572c7221 */ /* 0x001fe20000000000 */
[----:B-1----:R-:W-:-:S04]  /*27e0*/  FADD R42, R49, R42 ;  /* 0x0000002a312a7221 */ /* 0x002fc80000000000 */
[----:B------:R-:W0:Y:S04]  /*27f0*/  SHFL.BFLY PT, R43, R44, 0x1, 0x1f ;  /* 0x0c201f002c2b7f89 */ /* 0x000e2800000e0000 */
[----:B------:R-:W1:Y:S01]  /*2800*/  SHFL.BFLY PT, R41, R42, 0x1, 0x1f ;  /* 0x0c201f002a297f89 */ /* 0x000e6200000e0000 */
[----:B------:R-:W-:Y:S01]  /*2810*/  IMAD.U32 R45, RZ, RZ, UR5 ;  /* 0x00000005ff2d7e24 */ /* 0x000fe2000f8e00ff */
[----:B------:R-:W-:-:S04]  /*2820*/  ISETP.LE.U32.AND P0, PT, R84, UR4, PT ;  /* 0x0000000454007c0c */ /* 0x000fc8000bf03070 */
[----:B------:R-:W-:Y:S01]  /*2830*/  ISETP.GE.U32.AND.EX P0, PT, R45, RZ, PT, P0 ;  /* 0x000000ff2d00720c */ /* 0x000fe20003f06100 */
[----:B------:R-:W-:Y:S02]  /*2840*/  IMAD R75, R19, 0x40, R75 ;  /* 0x00000040134b7824 */ /* 0x000fe400078e024b */
[----:B------:R-:W-:Y:S02]  /*2850*/  IMAD R77, R21, 0x40, R77 ;  /* 0x00000040154d7824 */ /* 0x000fe400078e024d */
[----:B0-----:R-:W-:Y:S01]  /*2860*/  FADD R46, R44, R43 ;  /* 0x0000002b2c2e7221 */ /* 0x001fe20000000000 */
[----:B-1----:R-:W-:-:S03]  /*2870*/  FADD R41, R42, R41 ;  /* 0x000000292a297221 */ /* 0x002fc60000000000 */
[----:B------:R-:W-:Y:S01]  /*2880*/  FFMA R80, R79, R80, R46 ;  /* 0x000000504f507223 */ /* 0x000fe2000000002e */
[----:B------:R-:W-:Y:S02]  /*2890*/  IMAD.MOV.U32 R79, RZ, RZ, R40 ;  /* 0x000000ffff4f7224 */ /* 0x000fe400078e0028 */
[----:B------:R-:W-:Y:S01]  /*28a0*/  FFMA R81, R20, R81, R41 ;  /* 0x0000005114517223 */ /* 0x000fe20000000029 */
[--C-:B------:R-:W-:Y:S02]  /*28b0*/  IMAD.MOV.U32 R41, RZ, RZ, R55.reuse ;  /* 0x000000ffff297224 */ /* 0x100fe400078e0037 */
[----:B------:R-:W-:Y:S01]  /*28c0*/  IMAD.MOV.U32 R20, RZ, RZ, R55 ;  /* 0x000000ffff147224 */ /* 0x000fe200078e0037 */
[----:B------:R-:W-:Y:S02]  /*28d0*/  WARPGROUP.DEPBAR.LE gsb0, 0x0 ;  /* 0x00008000000079c5 */ /* 0x000fe40000010000 */
[----:B------:R-:W-:Y:S05]  /*28e0*/  @!P0 BRA `(.L_x_1) ;  /* 0xffffffe4004c8947 */ /* 0x000fea000383ffff */
.L_x_0:
[----:B0-----:R-:W-:Y:S01]  /*28f0*/  FMUL R3, R70, 0.25 ;  /* 0x3e80000046037820 */ /* 0x001fe20000400000 */
[----:B------:R-:W-:Y:S01]  /*2900*/  FSETP.GT.AND P1, PT, |R80|, 8.50705917302346158658e+37, PT ;  /* 0x7e8000005000780b */ /* 0x000fe20003f24200 */
[----:B------:R-:W-:Y:S01]  /*2910*/  FMUL R5, R62, 0.25 ;  /* 0x3e8000003e057820 */ /* 0x000fe20000400000 */
[----:B------:R-:W-:Y:S01]  /*2920*/  FMUL R4, R67, 0.25 ;  /* 0x3e80000043047820 */ /* 0x000fe20000400000 */
[----:B------:R-:W-:Y:S01]  /*2930*/  FSETP.GT.AND P2, PT, |R81|, 8.50705917302346158658e+37, PT ;  /* 0x7e8000005100780b */ /* 0x000fe20003f44200 */
[----:B------:R-:W-:Y:S01]  /*2940*/  FMUL R6, R59, 0.25 ;  /* 0x3e8000003b067820 */ /* 0x000fe20000400000 */
[----:B------:R-:W-:Y:S01]  /*2950*/  FSEL R9, R3, R70, P1 ;  /* 0x0000004603097208 */ /* 0x000fe20000800000 */
        /* <DEDUP_REMOVED lines=16> */
[----:B------:R-:W-:Y:S01]  /*2a60*/  IMAD.SHL.U32 R6, R0, 0x4, RZ ;  /* 0x0000000400067824 */ /* 0x000fe200078e00ff */
[----:B------:R-:W-:Y:S01]  /*2a70*/  FSEL R60, R3, R60, P2 ;  /* 0x0000003c033c7208 */ /* 0x000fe20001000000 */
[----:B------:R-:W-:Y:S01]  /*2a80*/  FMUL R2, R71, 0.25 ;  /* 0x3e80000047027820 */ /* 0x000fe20000400000 */
[----:B------:R-:W-:Y:S01]  /*2a90*/  FSEL R32, R4, R57, P2 ;  /* 0x0000003904207208 */ /* 0x000fe20001000000 */
[C---:B------:R-:W-:Y:S01]  /*2aa0*/  IMAD.SHL.U32 R4, R0.reuse, 0x8, RZ ;  /* 0x0000000800047824 */ /* 0x040fe200078e00ff */
[C---:B------:R-:W-:Y:S01]  /*2ab0*/  LOP3.LUT P0, RZ, R0.reuse, 0x100, RZ, 0xc0, !PT ;  /* 0x0000010000ff7812 */ /* 0x040fe2000780c0ff */
[----:B------:R-:W-:Y:S01]  /*2ac0*/  IMAD.MOV.U32 R16, RZ, RZ, 0x3dc6b27f ;  /* 0x3dc6b27fff107424 */ /* 0x000fe200078e00ff */
[C---:B------:R-:W-:Y:S01]  /*2ad0*/  LOP3.LUT R3, R0.reuse, 0x7, RZ, 0xc0, !PT ;  /* 0x0000000700037812 */ /* 0x040fe200078ec0ff */
[----:B------:R-:W-:Y:S01]  /*2ae0*/  BAR.SYNC.DEFER_BLOCKING 0x0 ;  /* 0x0000000000007b1d */ /* 0x000fe20000010000 */
[----:B------:R-:W-:Y:S01]  /*2af0*/  LOP3.LUT R8, R0, 0x8, RZ, 0xc0, !PT ;  /* 0x0000000800087812 */ /* 0x000fe200078ec0ff */
[C---:B------:R-:W-:Y:S01]  /*2b00*/  FMUL R0, R81.reuse, 8388608 ;  /* 0x4b00000051007820 */ /* 0x040fe20000400000 */
[----:B------:R-:W-:-:S02]  /*2b10*/  FSETP.GEU.AND P3, PT, R81, 1.175494350822287508e-38, PT ;  /* 0x008000005100780b */ /* 0x000fc40003f6e000 */
[----:B------:R-:W-:-:S03]  /*2b20*/  FSEL R56, R5, R56, P2 ;  /* 0x0000003805387208 */ /* 0x000fc60001000000 */
[----:B------:R-:W0:Y:S01]  /*2b30*/  LDC.64 R52, c[0x0][0x228] ;  /* 0x00008a00ff347b82 */ /* 0x000e220000000a00 */
[C---:B------:R-:W-:Y:S01]  /*2b40*/  LEA R5, R3.reuse, UR13, 0x4 ;  /* 0x0000000d03057c11 */ /* 0x040fe2000f8e20ff */
[----:B------:R-:W-:Y:S01]  /*2b50*/  ULDC.64 UR4, c[0x0][0x270] ;  /* 0x00009c0000047ab9 */ /* 0x000fe20000000a00 */
[----:B------:R-:W-:Y:S01]  /*2b60*/  FSEL R43, R0, R81, !P3 ;  /* 0x00000051002b7208 */ /* 0x000fe20005800000 */
[----:B------:R-:W-:Y:S01]  /*2b70*/  UIMAD UR4, UR12, UR4, URZ ;  /* 0x000000040c0472a4 */ /* 0x000fe2000f8e023f */
[----:B------:R-:W-:Y:S01]  /*2b80*/  FSETP.GEU.AND P5, PT, |R80|, 1.175494350822287508e-38, PT ;  /* 0x008000005000780b */ /* 0x000fe20003fae200 */
[--C-:B------:R-:W-:Y:S01]  /*2b90*/  IMAD R7, R3, -0x8, R5.reuse ;  /* 0xfffffff803077824 */ /* 0x100fe200078e0205 */
[----:B------:R-:W-:Y:S01]  /*2ba0*/  LOP3.LUT R4, R4, 0xf80, RZ, 0xc0, !PT ;  /* 0x00000f8004047812 */ /* 0x000fe200078ec0ff */
[----:B------:R-:W-:Y:S02]  /*2bb0*/  IMAD R5, R8, 0x200, R5 ;  /* 0x0000020008057824 */ /* 0x000fe400078e0205 */
[C---:B------:R-:W-:Y:S01]  /*2bc0*/  FMUL R3, R80.reuse, 8388608 ;  /* 0x4b00000050037820 */ /* 0x040fe20000400000 */
[----:B------:R-:W-:Y:S01]  /*2bd0*/  VIADD R0, R43, 0xc0cafb0d ;  /* 0xc0cafb0d2b007836 */ /* 0x000fe20000000000 */
[----:B------:R-:W-:Y:S01]  /*2be0*/  FSETP.GEU.AND P4, PT, R80, 1.175494350822287508e-38, PT ;  /* 0x008000005000780b */ /* 0x000fe20003f8e000 */
[----:B------:R-:W-:Y:S01]  /*2bf0*/  IMAD.IADD R12, R4, 0x1, R5 ;  /* 0x00000001040c7824 */ /* 0x000fe200078e0205 */
[----:B------:R-:W-:-:S02]  /*2c00*/  LOP3.LUT R6, R6, 0x3c0, RZ, 0xc0, !PT ;  /* 0x000003c006067812 */ /* 0x000fc400078ec0ff */
[----:B------:R-:W-:Y:S02]  /*2c10*/  LOP3.LUT R4, R0, 0xff800000, RZ, 0xc0, !PT ;  /* 0xff80000000047812 */ /* 0x000fe400078ec0ff */
[----:B------:R-:W-:Y:S01]  /*2c20*/  FSEL R34, R3, R80, !P4 ;  /* 0x0000005003227208 */ /* 0x000fe20006000000 */
[----:B------:R-:W-:Y:S01]  /*2c30*/  @P1 FMUL R80, R80, 0.25 ;  /* 0x3e80000050501820 */ /* 0x000fe20000400000 */
[----:B------:R-:W-:Y:S01]  /*2c40*/  IMAD.IADD R13, R6, 0x1, R7 ;  /* 0x00000001060d7824 */ /* 0x000fe200078e0207 */
[----:B------:R-:W-:Y:S01]  /*2c50*/  FSEL R3, RZ, -23, P3 ;  /* 0xc1b80000ff037808 */ /* 0x000fe20001800000 */
[----:B------:R-:W-:Y:S01]  /*2c60*/  @!P5 FMUL R11, R11, 16777216 ;  /* 0x4b8000000b0bd820 */ /* 0x000fe20000400000 */
[----:B------:R-:W-:Y:S01]  /*2c70*/  I2FP.F32.S32 R6, R4 ;  /* 0x0000000400067245 */ /* 0x000fe20000201400 */
[----:B------:R-:W-:Y:S01]  /*2c80*/  @!P5 FMUL R80, R80, 16777216 ;  /* 0x4b8000005050d820 */ /* 0x000fe20000400000 */
[----:B------:R-:W-:Y:S01]  /*2c90*/  VIADD R5, R34, 0xc0cafb0d ;  /* 0xc0cafb0d22057836 */ /* 0x000fe20000000000 */
[----:B------:R-:W-:Y:S01]  /*2ca0*/  LEA.HI R0, R8, R13, RZ, 0x1f ;  /* 0x0000000d08007211 */ /* 0x000fe200078ff8ff */
[----:B------:R-:W-:-:S02]  /*2cb0*/  IMAD.IADD R4, R43, 0x1, -R4 ;  /* 0x000000012b047824 */ /* 0x000fc400078e0a04 */
[----:B------:R-:W-:Y:S01]  /*2cc0*/  FFMA.FTZ R8, R6, 1.1920928955078125e-07, R3 ;  /* 0x3400000006087823 */ /* 0x000fe20000010003 */
[----:B------:R-:W-:Y:S01]  /*2cd0*/  FSEL R71, R2, R71, P1 ;  /* 0x0000004702477208 */ /* 0x000fe20000800000 */
[----:B------:R-:W1:Y:S01]  /*2ce0*/  MUFU.RCP R6, R80 ;  /* 0x0000005000067308 */ /* 0x000e620000001000 */
[----:B------:R-:W-:Y:S01]  /*2cf0*/  LOP3.LUT R7, R5, 0xff800000, RZ, 0xc0, !PT ;  /* 0xff80000005077812 */ /* 0x000fe200078ec0ff */
[----:B------:R-:W-:Y:S01]  /*2d00*/  FMUL R2, R63, 0.25 ;  /* 0x3e8000003f027820 */ /* 0x000fe20000400000 */
[----:B------:R-:W-:Y:S01]  /*2d10*/  FSEL R5, RZ, -23, P4 ;  /* 0xc1b80000ff057808 */ /* 0x000fe20002000000 */
[----:B------:R-:W-:Y:S01]  /*2d20*/  FADD R4, R4, -1 ;  /* 0xbf80000004047421 */ /* 0x000fe20000000000 */
[----:B------:R-:W-:Y:S01]  /*2d30*/  I2FP.F32.S32 R10, R7 ;  /* 0x00000007000a7245 */ /* 0x000fe20000201400 */
[----:B------:R-:W-:Y:S01]  /*2d40*/  IMAD.IADD R7, R34, 0x1, -R7 ;  /* 0x0000000122077824 */ /* 0x000fe200078e0a07 */
[----:B------:R-:W-:Y:S01]  /*2d50*/  FSEL R63, R2, R63, P1 ;  /* 0x0000003f023f7208 */ /* 0x000fe20000800000 */
[----:B------:R-:W-:Y:S01]  /*2d60*/  @!P5 FMUL R71, R71, 16777216 ;  /* 0x4b8000004747d820 */ /* 0x000fe20000400000 */
[----:B------:R-:W-:Y:S01]  /*2d70*/  @!P5 FMUL R9, R9, 16777216 ;  /* 0x4b8000000909d820 */ /* 0x000fe20000400000 */
[----:B------:R-:W-:Y:S01]  /*2d80*/  FFMA.FTZ R10, R10, 1.1920928955078125e-07, R5 ;  /* 0x340000000a0a7823 */ /* 0x000fe20000010005 */
[-C--:B------:R-:W-:Y:S01]  /*2d90*/  FFMA.FTZ R5, R4, R16.reuse, -0.16845393180847167969 ;  /* 0xbe2c7f3004057423 */ /* 0x080fe20000010010 */
[----:B------:R-:W-:Y:S01]  /*2da0*/  @!P5 FMUL R67, R67, 16777216 ;  /* 0x4b8000004343d820 */ /* 0x000fe20000400000 */
[----:B------:R-:W-:Y:S01]  /*2db0*/  @!P5 FMUL R63, R63, 16777216 ;  /* 0x4b8000003f3fd820 */ /* 0x000fe20000400000 */
[----:B------:R-:W-:Y:S01]  /*2dc0*/  @!P5 FMUL R17, R17, 16777216 ;  /* 0x4b8000001111d820 */ /* 0x000fe20000400000 */
[----:B------:R-:W-:Y:S01]  /*2dd0*/  @!P5 FMUL R59, R59, 16777216 ;  /* 0x4b8000003b3bd820 */ /* 0x000fe20000400000 */
[----:B------:R-:W-:Y:S01]  /*2de0*/  @!P5 FMUL R19, R19, 16777216 ;  /* 0x4b8000001313d820 */ /* 0x000fe20000400000 */
[----:B-1----:R-:W-:Y:S01]  /*2df0*/  FMUL R20, R6, R11 ;  /* 0x0000000b06147220 */ /* 0x002fe20000400000 */
[----:B------:R-:W-:Y:S01]  /*2e00*/  FFMA.FTZ R5, R4, R5, 0.1716887056827545166 ;  /* 0x3e2fcf2a04057423 */ /* 0x000fe20000010005 */
[----:B------:R-:W-:Y:S01]  /*2e10*/  FSETP.GEU.AND P1, PT, |R81|, 1.175494350822287508e-38, PT ;  /* 0x008000005100780b */ /* 0x000fe20003f2e200 */
[----:B------:R-:W-:Y:S01]  /*2e20*/  FADD R11, R7, -1 ;  /* 0xbf800000070b7421 */ /* 0x000fe20000000000 */
[C---:B------:R-:W-:Y:S01]  /*2e30*/  FMUL R71, R6.reuse, R71 ;  /* 0x0000004706477220 */ /* 0x040fe20000400000 */
[C---:B------:R-:W-:Y:S01]  /*2e40*/  FMUL R15, R6.reuse, R9 ;  /* 0x00000009060f7220 */ /* 0x040fe20000400000 */
[C---:B------:R-:W-:Y:S01]  /*2e50*/  FMUL R18, R6.reuse, R67 ;  /* 0x0000004306127220 */ /* 0x040fe20000400000 */
[C---:B------:R-:W-:Y:S01]  /*2e60*/  FMUL R63, R6.reuse, R63 ;  /* 0x0000003f063f7220 */ /* 0x040fe20000400000 */
[C---:B------:R-:W-:Y:S01]  /*2e70*/  FMUL R21, R6.reuse, R17 ;  /* 0x0000001106157220 */ /* 0x040fe20000400000 */
[C---:B------:R-:W-:Y:S01]  /*2e80*/  FMUL R28, R6.reuse, R59 ;  /* 0x0000003b061c7220 */ /* 0x040fe20000400000 */
[----:B------:R-:W-:Y:S01]  /*2e90*/  FMUL R30, R6, R19 ;  /* 0x00000013061e7220 */ /* 0x000fe20000400000 */
[C---:B------:R-:W-:Y:S01]  /*2ea0*/  FFMA.FTZ R5, R4.reuse, R5, -0.17900948226451873779 ;  /* 0xbe374e4304057423 */ /* 0x040fe20000010005 */
[----:B------:R-:W-:Y:S01]  /*2eb0*/  FFMA.FTZ R6, R11, R16, -0.16845393180847167969 ;  /* 0xbe2c7f300b067423 */ /* 0x000fe20000010010 */
[----:B------:R-:W-:Y:S01]  /*2ec0*/  @P2 FMUL R81, R81, 0.25 ;  /* 0x3e80000051512820 */ /* 0x000fe20000400000 */
[----:B------:R-:W-:Y:S01]  /*2ed0*/  FMUL R2, R69, 0.25 ;  /* 0x3e80000045027820 */ /* 0x000fe20000400000 */
[----:B------:R-:W-:Y:S01]  /*2ee0*/  FFMA.FTZ R5, R4, R5, 0.20512372255325317383 ;  /* 0x3e520bf404057423 */ /* 0x000fe20000010005 */
[----:B------:R-:W-:Y:S01]  /*2ef0*/  FFMA.FTZ R6, R11, R6, 0.1716887056827545166 ;  /* 0x3e2fcf2a0b067423 */ /* 0x000fe20000010006 */
[----:B------:R-:W-:Y:S01]  /*2f00*/  @!P1 FMUL R81, R81, 16777216 ;  /* 0x4b80000051519820 */ /* 0x000fe20000400000 */
[----:B------:R-:W-:Y:S01]  /*2f10*/  @!P1 FMUL R68, R68, 16777216 ;  /* 0x4b80000044449820 */ /* 0x000fe20000400000 */
[----:B------:R-:W-:Y:S01]  /*2f20*/  FFMA.FTZ R5, R4, R5, -0.24046532809734344482 ;  /* 0xbe763c8b04057423 */ /* 0x000fe20000010005 */
[C---:B------:R-:W-:Y:S01]  /*2f30*/  FFMA.FTZ R6, R11.reuse, R6, -0.17900948226451873779 ;  /* 0xbe374e430b067423 */ /* 0x040fe20000010006 */
[----:B------:R-:W1:Y:S01]  /*2f40*/  MUFU.RCP R7, R81 ;  /* 0x0000005100077308 */ /* 0x000e620000001000 */
[----:B------:R-:W-:Y:S01]  /*2f50*/  FSEL R14, R2, R69, P2 ;  /* 0x00000045020e7208 */ /* 0x000fe20001000000 */
[----:B------:R-:W-:Y:S01]  /*2f60*/  FFMA.FTZ R5, R4, R5, 0.28857114911079406738 ;  /* 0x3e93bf9904057423 */ /* 0x000fe20000010005 */
[----:B------:R-:W-:Y:S01]  /*2f70*/  FFMA.FTZ R6, R11, R6, 0.20512372255325317383 ;  /* 0x3e520bf40b067423 */ /* 0x000fe20000010006 */
[----:B------:R-:W-:Y:S01]  /*2f80*/  FMUL R2, R61, 0.25 ;  /* 0x3e8000003d027820 */ /* 0x000fe20000400000 */
[----:B------:R-:W-:Y:S01]  /*2f90*/  @!P1 FMUL R24, R24, 16777216 ;  /* 0x4b80000018189820 */ /* 0x000fe20000400000 */
[----:B------:R-:W-:Y:S01]  /*2fa0*/  FFMA.FTZ R5, R4, R5, -0.36067417263984680176 ;  /* 0xbeb8aa4904057423 */ /* 0x000fe20000010005 */
[C---:B------:R-:W-:Y:S01]  /*2fb0*/  FFMA.FTZ R6, R11.reuse, R6, -0.24046532809734344482 ;  /* 0xbe763c8b0b067423 */ /* 0x040fe20000010006 */
[----:B------:R-:W-:Y:S01]  /*2fc0*/  @!P1 FMUL R14, R14, 16777216 ;  /* 0x4b8000000e0e9820 */ /* 0x000fe20000400000 */
[----:B------:R-:W-:Y:S01]  /*2fd0*/  FSEL R26, R2, R61, P2 ;  /* 0x0000003d021a7208 */ /* 0x000fe20001000000 */
[----:B------:R-:W-:Y:S01]  /*2fe0*/  FFMA.FTZ R5, R4, R5, 0.48089820146560668945 ;  /* 0x3ef6384a04057423 */ /* 0x000fe20000010005 */
[C---:B------:R-:W-:Y:S01]  /*2ff0*/  FFMA.FTZ R6, R11.reuse, R6, 0.28857114911079406738 ;  /* 0x3e93bf990b067423 */ /* 0x040fe20000010006 */
[----:B------:R-:W-:Y:S01]  /*3000*/  @!P1 FMUL R64, R64, 16777216 ;  /* 0x4b80000040409820 */ /* 0x000fe20000400000 */
[----:B------:R-:W-:Y:S01]  /*3010*/  @!P1 FMUL R60, R60, 16777216 ;  /* 0x4b8000003c3c9820 */ /* 0x000fe20000400000 */
[----:B------:R-:W-:Y:S01]  /*3020*/  FFMA.FTZ R5, R4, R5, -0.72134751081466674805 ;  /* 0xbf38aa3b04057423 */ /* 0x000fe20000010005 */
[C---:B------:R-:W-:Y:S01]  /*3030*/  FFMA.FTZ R6, R11.reuse, R6, -0.36067417263984680176 ;  /* 0xbeb8aa490b067423 */ /* 0x040fe20000010006 */
[----:B------:R-:W-:Y:S01]  /*3040*/  @!P1 FMUL R26, R26, 16777216 ;  /* 0x4b8000001a1a9820 */ /* 0x000fe20000400000 */
[----:B------:R-:W-:Y:S01]  /*3050*/  @!P1 FMUL R56, R56, 16777216 ;  /* 0x4b80000038389820 */ /* 0x000fe20000400000 */
[----:B------:R-:W-:Y:S01]  /*3060*/  @!P1 FMUL R32, R32, 16777216 ;  /* 0x4b80000020209820 */ /* 0x000fe20000400000 */
[C---:B------:R-:W-:Y:S01]  /*3070*/  FMUL R5, R4.reuse, R5 ;  /* 0x0000000504057220 */ /* 0x040fe20000400000 */
[----:B------:R-:W-:Y:S01]  /*3080*/  FFMA.FTZ R6, R11, R6, 0.48089820146560668945 ;  /* 0x3ef6384a0b067423 */ /* 0x000fe20000010006 */
[C---:B-1----:R-:W-:Y:S01]  /*3090*/  FMUL R16, R7.reuse, R14 ;  /* 0x0000000e07107220 */ /* 0x042fe20000400000 */
[C---:B------:R-:W-:Y:S01]  /*30a0*/  FMUL R68, R7.reuse, R68 ;  /* 0x0000004407447220 */ /* 0x040fe20000400000 */
[C---:B------:R-:W-:Y:S01]  /*30b0*/  FMUL R17, R7.reuse, R24 ;  /* 0x0000001807117220 */ /* 0x040fe20000400000 */
[C---:B------:R-:W-:Y:S01]  /*30c0*/  FMUL R19, R7.reuse, R64 ;  /* 0x0000004007137220 */ /* 0x040fe20000400000 */
[C---:B------:R-:W-:Y:S01]  /*30d0*/  FMUL R26, R7.reuse, R26 ;  /* 0x0000001a071a7220 */ /* 0x040fe20000400000 */
[C---:B------:R-:W-:Y:S01]  /*30e0*/  FMUL R60, R7.reuse, R60 ;  /* 0x0000003c073c7220 */ /* 0x040fe20000400000 */
[C---:B------:R-:W-:Y:S01]  /*30f0*/  FMUL R25, R7.reuse, R56 ;  /* 0x0000003807197220 */ /* 0x040fe20000400000 */
[----:B------:R-:W-:Y:S01]  /*3100*/  FMUL R5, R4, R5 ;  /* 0x0000000504057220 */ /* 0x000fe20000400000 */
[----:B------:R-:W-:Y:S01]  /*3110*/  FMUL R7, R7, R32 ;  /* 0x0000002007077220 */ /* 0x000fe20000400000 */
[C---:B------:R-:W-:Y:S01]  /*3120*/  FFMA.FTZ R6, R11.reuse, R6, -0.72134751081466674805 ;  /* 0xbf38aa3b0b067423 */ /* 0x040fe20000010006 */
[----:B------:R-:W-:Y:S01]  /*3130*/  ISETP.GE.U32.AND P3, PT, R34, 0x7f800000, PT ;  /* 0x7f8000002200780c */ /* 0x000fe20003f66070 */
[----:B------:R-:W-:Y:S01]  /*3140*/  FFMA.FTZ R9, R4, 1.4426950216293334961, R5 ;  /* 0x3fb8aa3b04097823 */ /* 0x000fe20000010005 */
[----:B------:R-:W-:Y:S01]  /*3150*/  F2FP.F16.F32.PACK_AB R4, R60, R25 ;  /* 0x000000193c04723e */ /* 0x000fe200000000ff */
[----:B------:R-:W-:Y:S01]  /*3160*/  FMUL R14, R11, R6 ;  /* 0x000000060b0e7220 */ /* 0x000fe20000400000 */
[----:B------:R-:W-:Y:S01]  /*3170*/  F2FP.F16.F32.PACK_AB R5, R26, R7 ;  /* 0x000000071a05723e */ /* 0x000fe200000000ff */
[----:B------:R-:W1:Y:S01]  /*3180*/  LDC R2, c[0x0][0x278] ;  /* 0x00009e00ff027b82 */ /* 0x000e620000000800 */
[----:B------:R-:W-:Y:S01]  /*3190*/  F2FP.F16.F32.PACK_AB R6, R21, R30 ;  /* 0x0000001e1506723e */ /* 0x000fe200000000ff */
[----:B------:R-:W-:Y:S01]  /*31a0*/  FMUL R14, R11, R14 ;  /* 0x0000000e0b0e7220 */ /* 0x000fe20000400000 */
[----:B------:R-:W-:Y:S01]  /*31b0*/  F2FP.F16.F32.PACK_AB R7, R63, R28 ;  /* 0x0000001c3f07723e */ /* 0x000fe200000000ff */
[----:B------:R-:W-:Y:S01]  /*31c0*/  FADD R46, R8, R9 ;  /* 0x00000009082e7221 */ /* 0x000fe20000000000 */
[----:B------:R-:W-:Y:S01]  /*31d0*/  LEA R72, R72, UR13, 0x4 ;  /* 0x0000000d48487c11 */ /* 0x000fe2000f8e20ff */
[----:B------:R-:W-:Y:S01]  /*31e0*/  FFMA.FTZ R11, R11, 1.4426950216293334961, R14 ;  /* 0x3fb8aa3b0b0b7823 */ /* 0x000fe2000001000e */
[----:B------:R-:W-:Y:S01]  /*31f0*/  IMAD R14, R22, UR5, RZ ;  /* 0x00000005160e7c24 */ /* 0x000fe2000f8e02ff */
[----:B------:R2:W-:Y:S01]  /*3200*/  STSM.16.M88.4 [R12], R4 ;  /* 0x000000040c007844 */ /* 0x0005e20000000200 */
[----:B------:R-:W-:Y:S01]  /*3210*/  USHF.L.U32 UR5, UR4, 0x1, URZ ;  /* 0x0000000104057899 */ /* 0x000fe2000800063f */
[----:B------:R-:W-:Y:S01]  /*3220*/  FADD R47, R10, R11 ;  /* 0x0000000b0a2f7221 */ /* 0x000fe20000000000 */
[----:B------:R-:W-:-:S02]  /*3230*/  ISETP.GE.U32.AND P1, PT, R43, 0x7f800000, PT ;  /* 0x7f8000002b00780c */ /* 0x000fc40003f26070 */
[----:B------:R-:W-:Y:S02]  /*3240*/  F2FP.F16.F32.PACK_AB R9, R16, R17 ;  /* 0x000000111009723e */ /* 0x000fe400000000ff */
[----:B------:R-:W-:Y:S02]  /*3250*/  F2FP.F16.F32.PACK_AB R10, R15, R20 ;  /* 0x000000140f0a723e */ /* 0x000fe400000000ff */
[----:B------:R-:W-:Y:S01]  /*3260*/  F2FP.F16.F32.PACK_AB R11, R71, R18 ;  /* 0x00000012470b723e */ /* 0x000fe200000000ff */
[----:B------:R-:W-:Y:S01]  /*3270*/  BAR.SYNC.DEFER_BLOCKING 0x0 ;  /* 0x0000000000007b1d */ /* 0x000fe20000010000 */
[----:B------:R-:W-:Y:S02]  /*3280*/  FSETP.NEU.AND P2, PT, R43, RZ, PT ;  /* 0x000000ff2b00720b */ /* 0x000fe40003f4d000 */
[----:B------:R-:W-:Y:S01]  /*3290*/  LOP3.LUT R73, R73, 0x3f8, RZ, 0xc0, !PT ;  /* 0x000003f849497812 */ /* 0x000fe200078ec0ff */
[----:B--2---:R-:W-:Y:S02]  /*32a0*/  @P3 IMAD.MOV.U32 R7, RZ, RZ, 0x7f800000 ;  /* 0x7f800000ff073424 */ /* 0x004fe400078e00ff */
[----:B------:R-:W-:-:S02]  /*32b0*/  IMAD.SHL.U32 R5, R14, 0x2, RZ ;  /* 0x000000020e057824 */ /* 0x000fc400078e00ff */
[----:B------:R-:W-:Y:S01]  /*32c0*/  @P3 FFMA.FTZ R47, R34, R7, +INF ;  /* 0x7f800000222f3423 */ /* 0x000fe20000010007 */
[----:B-1----:R-:W-:Y:S02]  /*32d0*/  IMAD R23, R23, R2, RZ ;  /* 0x0000000217177224 */ /* 0x002fe400078e02ff */
[----:B0-----:R-:W-:Y:S01]  /*32e0*/  IADD3 R44, P3, P4, R5, UR5, R52 ;  /* 0x00000005052c7c10 */ /* 0x001fe2000fc7e034 */
[----:B------:R-:W-:Y:S01]  /*32f0*/  @P1 IMAD.MOV.U32 R8, RZ, RZ, 0x7f800000 ;  /* 0x7f800000ff081424 */ /* 0x000fe200078e00ff */
[----:B------:R-:W-:Y:S01]  /*3300*/  UIMAD.WIDE UR4, UR4, 0x2, URZ ;  /* 0x00000002040478a5 */ /* 0x000fe2000f8e023f */
[----:B------:R-:W-:Y:S02]  /*3310*/  IMAD R3, R2, 0x2, R23 ;  /* 0x0000000202037824 */ /* 0x000fe400078e0217 */
[----:B------:R-:W-:Y:S01]  /*3320*/  @P1 FFMA.FTZ R46, R43, R8, +INF ;  /* 0x7f8000002b2e1423 */ /* 0x000fe20000010008 */
[----:B------:R-:W-:Y:S01]  /*3330*/  F2FP.F16.F32.PACK_AB R8, R68, R19 ;  /* 0x000000134408723e */ /* 0x000fe200000000ff */
[----:B------:R-:W-:Y:S01]  /*3340*/  IMAD R13, R2, 0x2, R3 ;  /* 0x00000002020d7824 */ /* 0x000fe200078e0203 */
[----:B------:R-:W-:Y:S01]  /*3350*/  FSETP.NEU.AND P1, PT, R34, RZ, PT ;  /* 0x000000ff2200720b */ /* 0x000fe20003f2d000 */
[----:B------:R-:W-:Y:S01]  /*3360*/  IMAD.HI R14, R14, 0x2, RZ ;  /* 0x000000020e0e7827 */ /* 0x000fe200078e02ff */
[----:B------:R-:W-:Y:S01]  /*3370*/  FSEL R46, R46, -INF , P2 ;  /* 0xff8000002e2e7808 */ /* 0x000fe20001000000 */
[----:B------:R-:W0:Y:S01]  /*3380*/  LDS.128 R4, [R72] ;  /* 0x0000000048047984 */ /* 0x000e220000000c00 */
[----:B------:R-:W-:Y:S01]  /*3390*/  FSEL R47, R47, -INF , P1 ;  /* 0xff8000002f2f7808 */ /* 0x000fe20000800000 */
[----:B------:R-:W-:Y:S01]  /*33a0*/  IMAD R27, R2, 0x2, R13 ;  /* 0x00000002021b7824 */ /* 0x000fe200078e020d */
[----:B------:R-:W-:Y:S01]  /*33b0*/  IADD3.X R50, R14, UR5, R53, P3, P4 ;  /* 0x000000050e327c10 */ /* 0x000fe20009fe8435 */
[----:B------:R-:W-:Y:S01]  /*33c0*/  BAR.SYNC.DEFER_BLOCKING 0x0 ;  /* 0x0000000000007b1d */ /* 0x000fe20000010000 */
[-C--:B------:R-:W-:Y:S01]  /*33d0*/  LEA R14, P5, R23, R44.reuse, 0x1 ;  /* 0x0000002c170e7211 */ /* 0x080fe200078a08ff */
[----:B------:R-:W-:Y:S01]  /*33e0*/  IMAD R29, R2, 0x2, R27 ;  /* 0x00000002021d7824 */ /* 0x000fe200078e021b */
[-C--:B------:R-:W-:Y:S01]  /*33f0*/  LEA R16, P3, R13, R44.reuse, 0x1 ;  /* 0x0000002c0d107211 */ /* 0x080fe200078608ff */
[----:B------:R-:W-:Y:S01]  /*3400*/  FFMA R46, R46, 0.69314718246459960938, R41 ;  /* 0x3f3172182e2e7823 */ /* 0x000fe20000000029 */
[----:B------:R-:W-:Y:S01]  /*3410*/  LEA R18, P4, R27, R44, 0x1 ;  /* 0x0000002c1b127211 */ /* 0x000fe200078808ff */
[C---:B------:R-:W-:Y:S01]  /*3420*/  IMAD R31, R2.reuse, 0x2, R29 ;  /* 0x00000002021f7824 */ /* 0x040fe200078e021d */
[----:B------:R-:W-:Y:S01]  /*3430*/  LEA.HI.X.SX32 R15, R23, R50, 0x1, P5 ;  /* 0x00000032170f7211 */ /* 0x000fe200028f0eff */
[----:B------:R-:W-:Y:S01]  /*3440*/  FFMA R47, R47, 0.69314718246459960938, R40 ;  /* 0x3f3172182f2f7823 */ /* 0x000fe20000000028 */
[----:B------:R-:W-:Y:S01]  /*3450*/  LEA R20, P5, R29, R44, 0x1 ;  /* 0x0000002c1d147211 */ /* 0x000fe200078a08ff */
[C---:B------:R-:W-:Y:S01]  /*3460*/  IMAD R25, R2.reuse, 0x2, R31 ;  /* 0x0000000202197824 */ /* 0x040fe200078e021f */
[-C--:B------:R-:W-:Y:S01]  /*3470*/  LEA.HI.X.SX32 R17, R13, R50.reuse, 0x1, P3 ;  /* 0x000000320d117211 */ /* 0x080fe200018f0eff */
[----:B------:R-:W-:Y:S01]  /*3480*/  ULDC UR4, c[0x0][0x27c] ;  /* 0x00009f0000047ab9 */ /* 0x000fe20000000800 */
[----:B------:R-:W-:Y:S01]  /*3490*/  LEA.HI.X.SX32 R19, R27, R50, 0x1, P4 ;  /* 0x000000321b137211 */ /* 0x000fe200020f0eff */
[C---:B------:R-:W-:Y:S01]  /*34a0*/  IMAD R33, R2.reuse, 0x2, R25 ;  /* 0x0000000202217824 */ /* 0x040fe200078e0219 */
[----:B------:R-:W-:Y:S01]  /*34b0*/  LEA R24, P3, R25, R44, 0x1 ;  /* 0x0000002c19187211 */ /* 0x000fe200078608ff */
[----:B------:R-:W-:Y:S01]  /*34c0*/  UIMAD UR4, UR12, UR4, URZ ;  /* 0x000000040c0472a4 */ /* 0x000fe2000f8e023f */
[----:B------:R-:W-:Y:S01]  /*34d0*/  LEA.HI.X.SX32 R21, R29, R50, 0x1, P5 ;  /* 0x000000321d157211 */ /* 0x000fe200028f0eff */
[C---:B------:R-:W-:Y:S01]  /*34e0*/  IMAD R35, R2.reuse, 0x2, R33 ;  /* 0x0000000202237824 */ /* 0x040fe200078e0221 */
[----:B------:R-:W-:Y:S01]  /*34f0*/  LEA R26, P4, R33, R44, 0x1 ;  /* 0x0000002c211a7211 */ /* 0x000fe200078808ff */
[----:B------:R-:W-:Y:S01]  /*3500*/  USHF.L.U32 UR6, UR4, 0x2, URZ ;  /* 0x0000000204067899 */ /* 0x000fe2000800063f */
[----:B------:R-:W-:Y:S01]  /*3510*/  LEA.HI.X.SX32 R25, R25, R50, 0x1, P3 ;  /* 0x0000003219197211 */ /* 0x000fe200018f0eff */
[C---:B------:R-:W-:Y:S01]  /*3520*/  IMAD R37, R2.reuse, 0x2, R35 ;  /* 0x0000000202257824 */ /* 0x040fe200078e0223 */
[----:B------:R-:W-:Y:S01]  /*3530*/  LEA R28, P5, R35, R44, 0x1 ;  /* 0x0000002c231c7211 */ /* 0x000fe200078a08ff */
[----:B------:R1:W-:Y:S01]  /*3540*/  STSM.16.M88.4 [R12], R8 ;  /* 0x000000080c007844 */ /* 0x0003e20000000200 */
[-C--:B------:R-:W-:Y:S01]  /*3550*/  LEA.HI.X.SX32 R27, R33, R50.reuse, 0x1, P4 ;  /* 0x00000032211b7211 */ /* 0x080fe200020f0eff */
[C---:B------:R-:W-:Y:S01]  /*3560*/  IMAD R39, R2.reuse, 0x2, R37 ;  /* 0x0000000202277824 */ /* 0x040fe200078e0225 */
[----:B------:R-:W-:Y:S01]  /*3570*/  LEA.HI.X.SX32 R29, R35, R50, 0x1, P5 ;  /* 0x00000032231d7211 */ /* 0x000fe200028f0eff */
[----:B------:R-:W-:Y:S01]  /*3580*/  BAR.SYNC.DEFER_BLOCKING 0x0 ;  /* 0x0000000000007b1d */ /* 0x000fe20000010000 */
[----:B------:R-:W-:Y:S01]  /*3590*/  UIMAD.WIDE UR4, UR4, 0x4, URZ ;  /* 0x00000004040478a5 */ /* 0x000fe2000f8e023f */
[----:B------:R-:W-:Y:S01]  /*35a0*/  IMAD R43, R2, 0x2, R39 ;  /* 0x00000002022b7824 */ /* 0x000fe200078e0227 */
[----:B------:R-:W-:-:S03]  /*35b0*/  LEA R32, P3, R39, R44, 0x1 ;  /* 0x0000002c27207211 */ /* 0x000fc600078608ff */
[C---:B------:R-:W-:Y:S01]  /*35c0*/  IMAD R45, R2.reuse, 0x2, R43 ;  /* 0x00000002022d7824 */ /* 0x040fe200078e022b */
[-C--:B------:R-:W-:Y:S02]  /*35d0*/  LEA R34, P4, R43, R44.reuse, 0x1 ;  /* 0x0000002c2b227211 */ /* 0x080fe400078808ff */
[----:B0-----:R-:W-:Y:S01]  /*35e0*/  PRMT R23, R7, 0x7632, R23 ;  /* 0x0000763207177816 */ /* 0x001fe20000000017 */
[C---:B------:R-:W-:Y:S01]  /*35f0*/  IMAD R49, R2.reuse, 0x2, R45 ;  /* 0x0000000202317824 */ /* 0x040fe200078e022d */
[----:B------:R-:W-:Y:S02]  /*3600*/  LEA R36, P5, R45, R44, 0x1 ;  /* 0x0000002c2d247211 */ /* 0x000fe400078a08ff */
[-C--:B------:R-:W-:Y:S01]  /*3610*/  LEA.HI.X.SX32 R33, R39, R50.reuse, 0x1, P3 ;  /* 0x0000003227217211 */ /* 0x080fe200018f0eff */
[----:B------:R-:W-:Y:S01]  /*3620*/  IMAD R51, R2, 0x2, R49 ;  /* 0x0000000202337824 */ /* 0x000fe200078e0231 */
[----:B------:R-:W-:-:S03]  /*3630*/  LEA.HI.X.SX32 R35, R43, R50, 0x1, P4 ;  /* 0x000000322b237211 */ /* 0x000fc600020f0eff */
[----:B------:R-:W-:Y:S01]  /*3640*/  IMAD R48, R2, 0x2, R51 ;  /* 0x0000000202307824 */ /* 0x000fe200078e0233 */
[-C--:B------:R-:W-:Y:S02]  /*3650*/  LEA R2, P6, R3, R44.reuse, 0x1 ;  /* 0x0000002c03027211 */ /* 0x080fe400078c08ff */
[----:B------:R-:W-:Y:S02]  /*3660*/  LEA R42, P3, R51, R44, 0x1 ;  /* 0x0000002c332a7211 */ /* 0x000fe400078608ff */
[----:B------:R-:W-:Y:S01]  /*3670*/  LEA.HI.X.SX32 R3, R3, R50, 0x1, P6 ;  /* 0x0000003203037211 */ /* 0x000fe200030f0eff */
[----:B------:R-:W0:Y:S01]  /*3680*/  LDS.128 R8, [R72] ;  /* 0x0000000048087984 */ /* 0x000e220000000c00 */
[----:B-1----:R-:W-:Y:S02]  /*3690*/  LEA R12, P6, R31, R44, 0x1 ;  /* 0x0000002c1f0c7211 */ /* 0x002fe400078c08ff */
[-C--:B------:R-:W-:Y:S01]  /*36a0*/  LEA.HI.X.SX32 R43, R51, R50.reuse, 0x1, P3 ;  /* 0x00000032332b7211 */ /* 0x080fe200018f0eff */
[----:B------:R1:W-:Y:S01]  /*36b0*/  STG.E.U16 desc[UR16][R14.64], R4 ;  /* 0x000000040e007986 */ /* 0x0003e2000c101510 */
[----:B------:R-:W-:-:S02]  /*36c0*/  LEA.HI.X.SX32 R13, R31, R50, 0x1, P6 ;  /* 0x000000321f0d7211 */ /* 0x000fc400030f0eff */
[C---:B------:R-:W-:Y:S01]  /*36d0*/  LEA R30, P6, R37.reuse, R44, 0x1 ;  /* 0x0000002c251e7211 */ /* 0x040fe200078c08ff */
[----:B------:R2:W-:Y:S03]  /*36e0*/  STG.E.U16 desc[UR16][R2.64], R5 ;  /* 0x0000000502007986 */ /* 0x0005e6000c101510 */
[----:B------:R-:W-:Y:S01]  /*36f0*/  LEA.HI.X.SX32 R31, R37, R50, 0x1, P6 ;  /* 0x00000032251f7211 */ /* 0x000fe200030f0eff */
[----:B------:R3:W-:Y:S01]  /*3700*/  STG.E.U16 desc[UR16][R16.64], R6 ;  /* 0x0000000610007986 */ /* 0x0007e2000c101510 */
[-C--:B------:R-:W-:Y:S02]  /*3710*/  LEA R38, P6, R49, R44.reuse, 0x1 ;  /* 0x0000002c31267211 */ /* 0x080fe400078c08ff */
[----:B------:R-:W-:Y:S01]  /*3720*/  LEA R44, P4, R48, R44, 0x1 ;  /* 0x0000002c302c7211 */ /* 0x000fe200078808ff */
[----:B------:R-:W-:Y:S01]  /*3730*/  STG.E.U16 desc[UR16][R18.64], R7 ;  /* 0x0000000712007986 */ /* 0x000fe2000c101510 */
[----:B-1----:R-:W-:-:S02]  /*3740*/  PRMT R15, R5, 0x7632, R15 ;  /* 0x00007632050f7816 */ /* 0x002fc4000000000f */
[-C--:B------:R-:W-:Y:S02]  /*3750*/  LEA.HI.X.SX32 R37, R45, R50.reuse, 0x1, P5 ;  /* 0x000000322d257211 */ /* 0x080fe400028f0eff */
[----:B--2---:R-:W-:Y:S02]  /*3760*/  PRMT R3, R4, 0x7632, R3 ;  /* 0x0000763204037816 */ /* 0x004fe40000000003 */
[-C--:B------:R-:W-:Y:S01]  /*3770*/  LEA.HI.X.SX32 R39, R49, R50.reuse, 0x1, P6 ;  /* 0x0000003231277211 */ /* 0x080fe200030f0eff */
[----:B------:R-:W1:Y:S01]  /*3780*/  LDC.64 R4, c[0x0][0x230] ;  /* 0x00008c00ff047b82 */ /* 0x000e620000000a00 */
[----:B---3--:R-:W-:Y:S01]  /*3790*/  PRMT R17, R6, 0x7632, R17 ;  /* 0x0000763206117816 */ /* 0x008fe20000000011 */
[----:B------:R2:W-:Y:S01]  /*37a0*/  STG.E.U16 desc[UR16][R20.64], R3 ;  /* 0x0000000314007986 */ /* 0x0005e2000c101510 */
[----:B------:R-:W-:-:S03]  /*37b0*/  LEA.HI.X.SX32 R45, R48, R50, 0x1, P4 ;  /* 0x00000032302d7211 */ /* 0x000fc600020f0eff */
[----:B------:R-:W-:Y:S04]  /*37c0*/  STG.E.U16 desc[UR16][R12.64], R15 ;  /* 0x0000000f0c007986 */ /* 0x000fe8000c101510 */
[----:B------:R-:W-:Y:S04]  /*37d0*/  STG.E.U16 desc[UR16][R24.64], R17 ;  /* 0x0000001118007986 */ /* 0x000fe8000c101510 */
[----:B------:R-:W-:Y:S01]  /*37e0*/  STG.E.U16 desc[UR16][R26.64], R23 ;  /* 0x000000171a007986 */ /* 0x000fe2000c101510 */
[----:B--2---:R-:W-:Y:S01]  /*37f0*/  IMAD.SHL.U32 R3, R22, 0x4, RZ ;  /* 0x0000000416037824 */ /* 0x004fe200078e00ff */
[----:B0-----:R-:W-:Y:S01]  /*3800*/  PRMT R2, R8, 0x7632, R2 ;  /* 0x0000763208027816 */ /* 0x001fe20000000002 */
[----:B------:R-:W-:Y:S01]  /*3810*/  IMAD.HI R22, R22, 0x4, RZ ;  /* 0x0000000416167827 */ /* 0x000fe200078e02ff */
[----:B------:R-:W-:Y:S01]  /*3820*/  STG.E.U16 desc[UR16][R28.64], R8 ;  /* 0x000000081c007986 */ /* 0x000fe2000c101510 */
[----:B------:R-:W-:-:S02]  /*3830*/  PRMT R19, R9, 0x7632, R19 ;  /* 0x0000763209137816 */ /* 0x000fc40000000013 */
[----:B------:R-:W-:Y:S01]  /*3840*/  PRMT R21, R10, 0x7632, R21 ;  /* 0x000076320a157816 */ /* 0x000fe20000000015 */
[----:B------:R-:W-:Y:S01]  /*3850*/  STG.E.U16 desc[UR16][R30.64], R9 ;  /* 0x000000091e007986 */ /* 0x000fe2000c101510 */
[----:B------:R-:W-:-:S03]  /*3860*/  PRMT R6, R11, 0x7632, R6 ;  /* 0x000076320b067816 */ /* 0x000fc60000000006 */
[----:B------:R-:W-:Y:S04]  /*3870*/  STG.E.U16 desc[UR16][R32.64], R10 ;  /* 0x0000000a20007986 */ /* 0x000fe8000c101510 */
[----:B------:R-:W-:Y:S04]  /*3880*/  STG.E.U16 desc[UR16][R34.64], R11 ;  /* 0x0000000b22007986 */ /* 0x000fe8000c101510 */
[----:B------:R1:W-:Y:S04]  /*3890*/  STG.E.U16 desc[UR16][R36.64], R2 ;  /* 0x0000000224007986 */ /* 0x0003e8000c101510 */
[----:B------:R0:W-:Y:S04]  /*38a0*/  STG.E.U16 desc[UR16][R38.64], R19 ;  /* 0x0000001326007986 */ /* 0x0001e8000c101510 */
[----:B------:R0:W-:Y:S04]  /*38b0*/  STG.E.U16 desc[UR16][R42.64], R21 ;  /* 0x000000152a007986 */ /* 0x0001e8000c101510 */
[----:B------:R0:W-:Y:S01]  /*38c0*/  STG.E.U16 desc[UR16][R44.64], R6 ;  /* 0x000000062c007986 */ /* 0x0001e2000c101510 */
[----:B------:R-:W-:Y:S01]  /*38d0*/  BAR.SYNC.DEFER_BLOCKING 0x0 ;  /* 0x0000000000007b1d */ /* 0x000fe20000010000 */
[----:B-1----:R-:W-:-:S04]  /*38e0*/  IADD3 R2, P1, P2, R3, UR6, R4 ;  /* 0x0000000603027c10 */ /* 0x002fc8000fa3e004 */
[----:B------:R-:W-:Y:S01]  /*38f0*/  IADD3.X R3, R22, UR5, R5, P1, P2 ;  /* 0x0000000516037c10 */ /* 0x000fe20008fe4405 */
[----:B------:R0:W-:Y:S02]  /*3900*/  STS.64 [R73+UR13], R46 ;  /* 0x0000002e49007988 */ /* 0x0001e40008000a0d */
[----:B------:R-:W-:Y:S06]  /*3910*/  BAR.SYNC.DEFER_BLOCKING 0x0 ;  /* 0x0000000000007b1d */ /* 0x000fec0000010000 */
[----:B------:R-:W-:Y:S05]  /*3920*/  @P0 EXIT ;  /* 0x000000000000094d */ /* 0x000fea0003800000 */
[----:B------:R-:W1:Y:S04]  /*3930*/  LDS R5, [R0] ;  /* 0x0000000000057984 */ /* 0x000e680000000800 */
[----:B-1----:R-:W-:Y:S01]  /*3940*/  STG.E desc[UR16][R2.64], R5 ;  /* 0x0000000502007986 */ /* 0x002fe2000c101910 */
[----:B------:R-:W-:Y:S05]  /*3950*/  EXIT ;  /* 0x000000000000794d */ /* 0x000fea0003800000 */
.L_x_2:
[----:B------:R-:W-:-:S00]  /*3960*/  BRA `(.L_x_2) ;  /* 0xfffffffc00fc7947 */ /* 0x000fc0000383ffff */
[----:B------:R-:W-:-:S00]  /*3970*/  NOP ;  /* 0x0000000000007918 */ /* 0x000fc00000000000 */
        /* <DEDUP_REMOVED lines=8> */
.L_x_3:


//--------------------- .nv.global.init           --------------------------
	.section	.nv.global.init,"aw",@progbits
.nv.global.init:
	.type		_$_str,@object
	.size		_$_str,(.L_0 - _$_str)
_$_str:
        /*0000*/ 	.byte	0x5f, 0x5f, 0x43, 0x55, 0x44, 0x41, 0x5f, 0x46, 0x54, 0x5a, 0x00
.L_0:


//--------------------- .nv.shared.attn_fwd       --------------------------
	.section	.nv.shared.attn_fwd,"aw",@nobits
	.sectionflags	@""
	.align	16
	.zero		1024


//--------------------- .nv.shared.reserved.0     --------------------------
	.section	.nv.shared.reserved.0,"aw",@nobits
	.weak		__nv_reservedSMEM_offset_0_alias
	.size		__nv_reservedSMEM_offset_0_alias, 0, 0
	.other		__nv_reservedSMEM_offset_0_alias,@"STO_CUDA_RESERVED_SHARED STV_DEFAULT"
__nv_reservedSMEM_offset_0_alias:
	.zero		0


//--------------------- .nv.constant0.attn_fwd    --------------------------
	.section	.nv.constant0.attn_fwd,"a",@progbits
	.sectionflags	@""
	.align	4
.nv.constant0.attn_fwd:
	.zero		664


//--------------------- SYMBOLS --------------------------

	.type		.nv.reservedSmem.offset0,@object
	.size		.nv.reservedSmem.offset0,0x4
